//
// Generated by NVIDIA NVVM Compiler
//
// Compiler Build ID: CL-36424714
// Cuda compilation tools, release 13.0, V13.0.88
// Based on NVVM 20.0.0
//

.version 9.0
.target sm_100
.address_size 64

	// .globl	_Z11matmulBlockPKfS0_Pfi
// _ZZ7matmulbPKfS0_PfiE7local_p has been demoted
// _ZZ7matmulbPKfS0_PfiE7local_q has been demoted
// _ZZ15matmulb_genericPKfS0_PfiE7local_p has been demoted
// _ZZ15matmulb_genericPKfS0_PfiE7local_q has been demoted

.visible .entry _Z11matmulBlockPKfS0_Pfi(
	.param .u64 .ptr .align 1 _Z11matmulBlockPKfS0_Pfi_param_0,
	.param .u64 .ptr .align 1 _Z11matmulBlockPKfS0_Pfi_param_1,
	.param .u64 .ptr .align 1 _Z11matmulBlockPKfS0_Pfi_param_2,
	.param .u32 _Z11matmulBlockPKfS0_Pfi_param_3
)
{
	.reg .pred 	%p<10>;
	.reg .b32 	%r<38>;
	.reg .b32 	%f<67>;
	.reg .b64 	%rd<39>;

	ld.param.u64 	%rd4, [_Z11matmulBlockPKfS0_Pfi_param_0];
	ld.param.u64 	%rd5, [_Z11matmulBlockPKfS0_Pfi_param_1];
	ld.param.u64 	%rd3, [_Z11matmulBlockPKfS0_Pfi_param_2];
	ld.param.u32 	%r20, [_Z11matmulBlockPKfS0_Pfi_param_3];
	cvta.to.global.u64 	%rd1, %rd5;
	cvta.to.global.u64 	%rd2, %rd4;
	mov.u32 	%r1, %ctaid.y;
	mov.u32 	%r2, %ctaid.x;
	max.s32 	%r21, %r1, %r2;
	setp.ge.s32 	%p1, %r21, %r20;
	@%p1 bra 	$L__BB0_13;
	mul.lo.s32 	%r3, %r20, %r1;
	add.s32 	%r23, %r20, -1;
	and.b32  	%r4, %r20, 7;
	setp.lt.u32 	%p2, %r23, 7;
	mov.b32 	%r36, 0;
	mov.f32 	%f66, 0f00000000;
	@%p2 bra 	$L__BB0_4;
	and.b32  	%r36, %r20, -8;
	neg.s32 	%r34, %r36;
	shl.b32 	%r7, %r20, 3;
	mov.f32 	%f66, 0f00000000;
	mul.wide.s32 	%rd10, %r20, 4;
	mov.u32 	%r32, %r3;
	mov.u32 	%r33, %r2;
$L__BB0_3:
	.pragma "nounroll";
	mul.wide.s32 	%rd6, %r32, 4;
	add.s64 	%rd7, %rd2, %rd6;
	ld.global.f32 	%f16, [%rd7];
	mul.wide.s32 	%rd8, %r33, 4;
	add.s64 	%rd9, %rd1, %rd8;
	ld.global.f32 	%f17, [%rd9];
	fma.rn.f32 	%f18, %f16, %f17, %f66;
	ld.global.f32 	%f19, [%rd7+4];
	add.s64 	%rd11, %rd9, %rd10;
	ld.global.f32 	%f20, [%rd11];
	fma.rn.f32 	%f21, %f19, %f20, %f18;
	ld.global.f32 	%f22, [%rd7+8];
	add.s64 	%rd12, %rd11, %rd10;
	ld.global.f32 	%f23, [%rd12];
	fma.rn.f32 	%f24, %f22, %f23, %f21;
	ld.global.f32 	%f25, [%rd7+12];
	add.s64 	%rd13, %rd12, %rd10;
	ld.global.f32 	%f26, [%rd13];
	fma.rn.f32 	%f27, %f25, %f26, %f24;
	ld.global.f32 	%f28, [%rd7+16];
	add.s64 	%rd14, %rd13, %rd10;
	ld.global.f32 	%f29, [%rd14];
	fma.rn.f32 	%f30, %f28, %f29, %f27;
	ld.global.f32 	%f31, [%rd7+20];
	add.s64 	%rd15, %rd14, %rd10;
	ld.global.f32 	%f32, [%rd15];
	fma.rn.f32 	%f33, %f31, %f32, %f30;
	ld.global.f32 	%f34, [%rd7+24];
	add.s64 	%rd16, %rd15, %rd10;
	ld.global.f32 	%f35, [%rd16];
	fma.rn.f32 	%f36, %f34, %f35, %f33;
	ld.global.f32 	%f37, [%rd7+28];
	add.s64 	%rd17, %rd16, %rd10;
	ld.global.f32 	%f38, [%rd17];
	fma.rn.f32 	%f66, %f37, %f38, %f36;
	add.s32 	%r34, %r34, 8;
	add.s32 	%r33, %r33, %r7;
	add.s32 	%r32, %r32, 8;
	setp.ne.s32 	%p3, %r34, 0;
	@%p3 bra 	$L__BB0_3;
$L__BB0_4:
	setp.eq.s32 	%p4, %r4, 0;
	@%p4 bra 	$L__BB0_12;
	and.b32  	%r15, %r20, 3;
	setp.lt.u32 	%p5, %r4, 4;
	@%p5 bra 	$L__BB0_7;
	add.s32 	%r24, %r36, %r3;
	mul.wide.s32 	%rd18, %r24, 4;
	add.s64 	%rd19, %rd2, %rd18;
	ld.global.f32 	%f40, [%rd19];
	mad.lo.s32 	%r25, %r36, %r20, %r2;
	mul.wide.s32 	%rd20, %r25, 4;
	add.s64 	%rd21, %rd1, %rd20;
	ld.global.f32 	%f41, [%rd21];
	fma.rn.f32 	%f42, %f40, %f41, %f66;
	ld.global.f32 	%f43, [%rd19+4];
	mul.wide.s32 	%rd22, %r20, 4;
	add.s64 	%rd23, %rd21, %rd22;
	ld.global.f32 	%f44, [%rd23];
	fma.rn.f32 	%f45, %f43, %f44, %f42;
	ld.global.f32 	%f46, [%rd19+8];
	add.s64 	%rd24, %rd23, %rd22;
	ld.global.f32 	%f47, [%rd24];
	fma.rn.f32 	%f48, %f46, %f47, %f45;
	ld.global.f32 	%f49, [%rd19+12];
	add.s64 	%rd25, %rd24, %rd22;
	ld.global.f32 	%f50, [%rd25];
	fma.rn.f32 	%f66, %f49, %f50, %f48;
	add.s32 	%r36, %r36, 4;
$L__BB0_7:
	setp.eq.s32 	%p6, %r15, 0;
	@%p6 bra 	$L__BB0_12;
	setp.eq.s32 	%p7, %r15, 1;
	@%p7 bra 	$L__BB0_10;
	add.s32 	%r26, %r36, %r3;
	mul.wide.s32 	%rd26, %r26, 4;
	add.s64 	%rd27, %rd2, %rd26;
	ld.global.f32 	%f52, [%rd27];
	mad.lo.s32 	%r27, %r36, %r20, %r2;
	mul.wide.s32 	%rd28, %r27, 4;
	add.s64 	%rd29, %rd1, %rd28;
	ld.global.f32 	%f53, [%rd29];
	fma.rn.f32 	%f54, %f52, %f53, %f66;
	ld.global.f32 	%f55, [%rd27+4];
	mul.wide.s32 	%rd30, %r20, 4;
	add.s64 	%rd31, %rd29, %rd30;
	ld.global.f32 	%f56, [%rd31];
	fma.rn.f32 	%f66, %f55, %f56, %f54;
	add.s32 	%r36, %r36, 2;
$L__BB0_10:
	and.b32  	%r28, %r20, 1;
	setp.eq.b32 	%p8, %r28, 1;
	not.pred 	%p9, %p8;
	@%p9 bra 	$L__BB0_12;
	add.s32 	%r29, %r36, %r3;
	mul.wide.s32 	%rd32, %r29, 4;
	add.s64 	%rd33, %rd2, %rd32;
	ld.global.f32 	%f57, [%rd33];
	mad.lo.s32 	%r30, %r36, %r20, %r2;
	mul.wide.s32 	%rd34, %r30, 4;
	add.s64 	%rd35, %rd1, %rd34;
	ld.global.f32 	%f58, [%rd35];
	fma.rn.f32 	%f66, %f57, %f58, %f66;
$L__BB0_12:
	add.s32 	%r31, %r3, %r2;
	cvta.to.global.u64 	%rd36, %rd3;
	mul.wide.u32 	%rd37, %r31, 4;
	add.s64 	%rd38, %rd36, %rd37;
	st.global.f32 	[%rd38], %f66;
$L__BB0_13:
	ret;

}
	// .globl	_Z6matmulPKfS0_Pfi
.visible .entry _Z6matmulPKfS0_Pfi(
	.param .u64 .ptr .align 1 _Z6matmulPKfS0_Pfi_param_0,
	.param .u64 .ptr .align 1 _Z6matmulPKfS0_Pfi_param_1,
	.param .u64 .ptr .align 1 _Z6matmulPKfS0_Pfi_param_2,
	.param .u32 _Z6matmulPKfS0_Pfi_param_3
)
{
	.reg .pred 	%p<10>;
	.reg .b32 	%r<40>;
	.reg .b32 	%f<67>;
	.reg .b64 	%rd<67>;

	ld.param.u64 	%rd14, [_Z6matmulPKfS0_Pfi_param_0];
	ld.param.u64 	%rd15, [_Z6matmulPKfS0_Pfi_param_1];
	ld.param.u32 	%r18, [_Z6matmulPKfS0_Pfi_param_3];
	cvta.to.global.u64 	%rd1, %rd15;
	cvta.to.global.u64 	%rd2, %rd14;
	mov.u32 	%r19, %ctaid.y;
	mov.u32 	%r20, %ntid.y;
	mov.u32 	%r21, %tid.y;
	mad.lo.s32 	%r1, %r19, %r20, %r21;
	mov.u32 	%r22, %ctaid.x;
	mov.u32 	%r23, %ntid.x;
	mov.u32 	%r24, %tid.x;
	mad.lo.s32 	%r2, %r22, %r23, %r24;
	max.s32 	%r25, %r1, %r2;
	setp.ge.s32 	%p1, %r25, %r18;
	@%p1 bra 	$L__BB1_13;
	mul.lo.s32 	%r3, %r18, %r1;
	and.b32  	%r4, %r18, 7;
	setp.lt.u32 	%p2, %r18, 8;
	mov.b32 	%r38, 0;
	mov.f32 	%f66, 0f00000000;
	@%p2 bra 	$L__BB1_4;
	and.b32  	%r38, %r18, 2147483640;
	neg.s32 	%r36, %r38;
	mul.wide.s32 	%rd16, %r18, 4;
	add.s64 	%rd3, %rd1, %rd16;
	shl.b32 	%r7, %r18, 3;
	mul.wide.s32 	%rd17, %r18, 8;
	add.s64 	%rd4, %rd1, %rd17;
	mul.wide.s32 	%rd18, %r18, 12;
	add.s64 	%rd5, %rd1, %rd18;
	mul.wide.s32 	%rd19, %r18, 16;
	add.s64 	%rd6, %rd1, %rd19;
	mul.wide.s32 	%rd20, %r18, 20;
	add.s64 	%rd7, %rd1, %rd20;
	mul.wide.s32 	%rd21, %r18, 24;
	add.s64 	%rd8, %rd1, %rd21;
	mul.wide.s32 	%rd22, %r18, 28;
	add.s64 	%rd9, %rd1, %rd22;
	mul.wide.u32 	%rd23, %r3, 4;
	add.s64 	%rd24, %rd23, %rd2;
	add.s64 	%rd66, %rd24, 16;
	mov.f32 	%f66, 0f00000000;
	mov.u32 	%r35, %r2;
$L__BB1_3:
	.pragma "nounroll";
	mul.wide.s32 	%rd25, %r35, 4;
	add.s64 	%rd26, %rd3, %rd25;
	add.s64 	%rd27, %rd4, %rd25;
	add.s64 	%rd28, %rd5, %rd25;
	add.s64 	%rd29, %rd6, %rd25;
	add.s64 	%rd30, %rd7, %rd25;
	add.s64 	%rd31, %rd8, %rd25;
	add.s64 	%rd32, %rd9, %rd25;
	add.s64 	%rd33, %rd1, %rd25;
	ld.global.f32 	%f16, [%rd66+-16];
	ld.global.f32 	%f17, [%rd33];
	fma.rn.f32 	%f18, %f16, %f17, %f66;
	ld.global.f32 	%f19, [%rd66+-12];
	ld.global.f32 	%f20, [%rd26];
	fma.rn.f32 	%f21, %f19, %f20, %f18;
	ld.global.f32 	%f22, [%rd66+-8];
	ld.global.f32 	%f23, [%rd27];
	fma.rn.f32 	%f24, %f22, %f23, %f21;
	ld.global.f32 	%f25, [%rd66+-4];
	ld.global.f32 	%f26, [%rd28];
	fma.rn.f32 	%f27, %f25, %f26, %f24;
	ld.global.f32 	%f28, [%rd66];
	ld.global.f32 	%f29, [%rd29];
	fma.rn.f32 	%f30, %f28, %f29, %f27;
	ld.global.f32 	%f31, [%rd66+4];
	ld.global.f32 	%f32, [%rd30];
	fma.rn.f32 	%f33, %f31, %f32, %f30;
	ld.global.f32 	%f34, [%rd66+8];
	ld.global.f32 	%f35, [%rd31];
	fma.rn.f32 	%f36, %f34, %f35, %f33;
	ld.global.f32 	%f37, [%rd66+12];
	ld.global.f32 	%f38, [%rd32];
	fma.rn.f32 	%f66, %f37, %f38, %f36;
	add.s32 	%r36, %r36, 8;
	add.s32 	%r35, %r35, %r7;
	add.s64 	%rd66, %rd66, 32;
	setp.ne.s32 	%p3, %r36, 0;
	@%p3 bra 	$L__BB1_3;
$L__BB1_4:
	setp.eq.s32 	%p4, %r4, 0;
	@%p4 bra 	$L__BB1_12;
	and.b32  	%r13, %r18, 3;
	setp.lt.u32 	%p5, %r4, 4;
	@%p5 bra 	$L__BB1_7;
	add.s32 	%r27, %r38, %r3;
	mul.wide.u32 	%rd34, %r27, 4;
	add.s64 	%rd35, %rd2, %rd34;
	ld.global.f32 	%f40, [%rd35];
	mad.lo.s32 	%r28, %r38, %r18, %r2;
	mul.wide.s32 	%rd36, %r28, 4;
	add.s64 	%rd37, %rd1, %rd36;
	ld.global.f32 	%f41, [%rd37];
	fma.rn.f32 	%f42, %f40, %f41, %f66;
	cvt.u64.u32 	%rd38, %r3;
	cvt.u64.u32 	%rd39, %r38;
	add.s64 	%rd40, %rd39, %rd38;
	shl.b64 	%rd41, %rd40, 2;
	add.s64 	%rd42, %rd2, %rd41;
	ld.global.f32 	%f43, [%rd42+4];
	mul.wide.s32 	%rd43, %r18, 4;
	add.s64 	%rd44, %rd37, %rd43;
	ld.global.f32 	%f44, [%rd44];
	fma.rn.f32 	%f45, %f43, %f44, %f42;
	ld.global.f32 	%f46, [%rd42+8];
	add.s64 	%rd45, %rd44, %rd43;
	ld.global.f32 	%f47, [%rd45];
	fma.rn.f32 	%f48, %f46, %f47, %f45;
	ld.global.f32 	%f49, [%rd42+12];
	add.s64 	%rd46, %rd45, %rd43;
	ld.global.f32 	%f50, [%rd46];
	fma.rn.f32 	%f66, %f49, %f50, %f48;
	add.s32 	%r38, %r38, 4;
$L__BB1_7:
	setp.eq.s32 	%p6, %r13, 0;
	@%p6 bra 	$L__BB1_12;
	setp.eq.s32 	%p7, %r13, 1;
	@%p7 bra 	$L__BB1_10;
	add.s32 	%r29, %r38, %r3;
	mul.wide.u32 	%rd47, %r29, 4;
	add.s64 	%rd48, %rd2, %rd47;
	ld.global.f32 	%f52, [%rd48];
	mad.lo.s32 	%r30, %r38, %r18, %r2;
	mul.wide.s32 	%rd49, %r30, 4;
	add.s64 	%rd50, %rd1, %rd49;
	ld.global.f32 	%f53, [%rd50];
	fma.rn.f32 	%f54, %f52, %f53, %f66;
	cvt.u64.u32 	%rd51, %r3;
	cvt.u64.u32 	%rd52, %r38;
	add.s64 	%rd53, %rd52, %rd51;
	shl.b64 	%rd54, %rd53, 2;
	add.s64 	%rd55, %rd2, %rd54;
	ld.global.f32 	%f55, [%rd55+4];
	mul.wide.s32 	%rd56, %r18, 4;
	add.s64 	%rd57, %rd50, %rd56;
	ld.global.f32 	%f56, [%rd57];
	fma.rn.f32 	%f66, %f55, %f56, %f54;
	add.s32 	%r38, %r38, 2;
$L__BB1_10:
	and.b32  	%r31, %r18, 1;
	setp.eq.b32 	%p8, %r31, 1;
	not.pred 	%p9, %p8;
	@%p9 bra 	$L__BB1_12;
	add.s32 	%r32, %r38, %r3;
	mul.wide.u32 	%rd58, %r32, 4;
	add.s64 	%rd59, %rd2, %rd58;
	ld.global.f32 	%f57, [%rd59];
	mad.lo.s32 	%r33, %r38, %r18, %r2;
	mul.wide.s32 	%rd60, %r33, 4;
	add.s64 	%rd61, %rd1, %rd60;
	ld.global.f32 	%f58, [%rd61];
	fma.rn.f32 	%f66, %f57, %f58, %f66;
$L__BB1_12:
	ld.param.u64 	%rd65, [_Z6matmulPKfS0_Pfi_param_2];
	add.s32 	%r34, %r3, %r2;
	cvta.to.global.u64 	%rd62, %rd65;
	mul.wide.s32 	%rd63, %r34, 4;
	add.s64 	%rd64, %rd62, %rd63;
	st.global.f32 	[%rd64], %f66;
$L__BB1_13:
	ret;

}
	// .globl	_Z7matmulbPKfS0_Pfi
.visible .entry _Z7matmulbPKfS0_Pfi(
	.param .u64 .ptr .align 1 _Z7matmulbPKfS0_Pfi_param_0,
	.param .u64 .ptr .align 1 _Z7matmulbPKfS0_Pfi_param_1,
	.param .u64 .ptr .align 1 _Z7matmulbPKfS0_Pfi_param_2,
	.param .u32 _Z7matmulbPKfS0_Pfi_param_3
)
{
	.reg .pred 	%p<3>;
	.reg .b32 	%r<33>;
	.reg .b32 	%f<105>;
	.reg .b64 	%rd<13>;
	// demoted variable
	.shared .align 4 .b8 _ZZ7matmulbPKfS0_PfiE7local_p[4096];
	// demoted variable
	.shared .align 4 .b8 _ZZ7matmulbPKfS0_PfiE7local_q[4096];
	ld.param.u64 	%rd3, [_Z7matmulbPKfS0_Pfi_param_0];
	ld.param.u64 	%rd4, [_Z7matmulbPKfS0_Pfi_param_1];
	ld.param.u64 	%rd5, [_Z7matmulbPKfS0_Pfi_param_2];
	ld.param.u32 	%r18, [_Z7matmulbPKfS0_Pfi_param_3];
	mov.u32 	%r19, %ctaid.x;
	mov.u32 	%r20, %ctaid.y;
	mov.u32 	%r1, %tid.x;
	mov.u32 	%r2, %tid.y;
	shl.b32 	%r21, %r20, 5;
	add.s32 	%r3, %r21, %r2;
	shl.b32 	%r4, %r19, 5;
	setp.lt.s32 	%p1, %r18, 1;
	mov.f32 	%f104, 0f00000000;
	@%p1 bra 	$L__BB2_3;
	shl.b32 	%r23, %r2, 7;
	mov.u32 	%r24, _ZZ7matmulbPKfS0_PfiE7local_p;
	add.s32 	%r5, %r24, %r23;
	shl.b32 	%r25, %r1, 2;
	add.s32 	%r6, %r5, %r25;
	mov.u32 	%r26, _ZZ7matmulbPKfS0_PfiE7local_q;
	add.s32 	%r8, %r26, %r25;
	add.s32 	%r7, %r8, %r23;
	mad.lo.s32 	%r27, %r2, %r18, %r1;
	add.s32 	%r31, %r27, %r4;
	shl.b32 	%r10, %r18, 5;
	mad.lo.s32 	%r30, %r18, %r3, %r1;
	cvta.to.global.u64 	%rd1, %rd3;
	cvta.to.global.u64 	%rd2, %rd4;
	mov.f32 	%f104, 0f00000000;
	mov.b32 	%r32, 0;
$L__BB2_2:
	mul.wide.s32 	%rd6, %r30, 4;
	add.s64 	%rd7, %rd1, %rd6;
	ld.global.f32 	%f6, [%rd7];
	st.shared.f32 	[%r6], %f6;
	mul.wide.u32 	%rd8, %r31, 4;
	add.s64 	%rd9, %rd2, %rd8;
	ld.global.f32 	%f7, [%rd9];
	st.shared.f32 	[%r7], %f7;
	bar.sync 	0;
	ld.shared.f32 	%f8, [%r5];
	ld.shared.f32 	%f9, [%r8];
	fma.rn.f32 	%f10, %f8, %f9, %f104;
	ld.shared.f32 	%f11, [%r5+4];
	ld.shared.f32 	%f12, [%r8+128];
	fma.rn.f32 	%f13, %f11, %f12, %f10;
	ld.shared.f32 	%f14, [%r5+8];
	ld.shared.f32 	%f15, [%r8+256];
	fma.rn.f32 	%f16, %f14, %f15, %f13;
	ld.shared.f32 	%f17, [%r5+12];
	ld.shared.f32 	%f18, [%r8+384];
	fma.rn.f32 	%f19, %f17, %f18, %f16;
	ld.shared.f32 	%f20, [%r5+16];
	ld.shared.f32 	%f21, [%r8+512];
	fma.rn.f32 	%f22, %f20, %f21, %f19;
	ld.shared.f32 	%f23, [%r5+20];
	ld.shared.f32 	%f24, [%r8+640];
	fma.rn.f32 	%f25, %f23, %f24, %f22;
	ld.shared.f32 	%f26, [%r5+24];
	ld.shared.f32 	%f27, [%r8+768];
	fma.rn.f32 	%f28, %f26, %f27, %f25;
	ld.shared.f32 	%f29, [%r5+28];
	ld.shared.f32 	%f30, [%r8+896];
	fma.rn.f32 	%f31, %f29, %f30, %f28;
	ld.shared.f32 	%f32, [%r5+32];
	ld.shared.f32 	%f33, [%r8+1024];
	fma.rn.f32 	%f34, %f32, %f33, %f31;
	ld.shared.f32 	%f35, [%r5+36];
	ld.shared.f32 	%f36, [%r8+1152];
	fma.rn.f32 	%f37, %f35, %f36, %f34;
	ld.shared.f32 	%f38, [%r5+40];
	ld.shared.f32 	%f39, [%r8+1280];
	fma.rn.f32 	%f40, %f38, %f39, %f37;
	ld.shared.f32 	%f41, [%r5+44];
	ld.shared.f32 	%f42, [%r8+1408];
	fma.rn.f32 	%f43, %f41, %f42, %f40;
	ld.shared.f32 	%f44, [%r5+48];
	ld.shared.f32 	%f45, [%r8+1536];
	fma.rn.f32 	%f46, %f44, %f45, %f43;
	ld.shared.f32 	%f47, [%r5+52];
	ld.shared.f32 	%f48, [%r8+1664];
	fma.rn.f32 	%f49, %f47, %f48, %f46;
	ld.shared.f32 	%f50, [%r5+56];
	ld.shared.f32 	%f51, [%r8+1792];
	fma.rn.f32 	%f52, %f50, %f51, %f49;
	ld.shared.f32 	%f53, [%r5+60];
	ld.shared.f32 	%f54, [%r8+1920];
	fma.rn.f32 	%f55, %f53, %f54, %f52;
	ld.shared.f32 	%f56, [%r5+64];
	ld.shared.f32 	%f57, [%r8+2048];
	fma.rn.f32 	%f58, %f56, %f57, %f55;
	ld.shared.f32 	%f59, [%r5+68];
	ld.shared.f32 	%f60, [%r8+2176];
	fma.rn.f32 	%f61, %f59, %f60, %f58;
	ld.shared.f32 	%f62, [%r5+72];
	ld.shared.f32 	%f63, [%r8+2304];
	fma.rn.f32 	%f64, %f62, %f63, %f61;
	ld.shared.f32 	%f65, [%r5+76];
	ld.shared.f32 	%f66, [%r8+2432];
	fma.rn.f32 	%f67, %f65, %f66, %f64;
	ld.shared.f32 	%f68, [%r5+80];
	ld.shared.f32 	%f69, [%r8+2560];
	fma.rn.f32 	%f70, %f68, %f69, %f67;
	ld.shared.f32 	%f71, [%r5+84];
	ld.shared.f32 	%f72, [%r8+2688];
	fma.rn.f32 	%f73, %f71, %f72, %f70;
	ld.shared.f32 	%f74, [%r5+88];
	ld.shared.f32 	%f75, [%r8+2816];
	fma.rn.f32 	%f76, %f74, %f75, %f73;
	ld.shared.f32 	%f77, [%r5+92];
	ld.shared.f32 	%f78, [%r8+2944];
	fma.rn.f32 	%f79, %f77, %f78, %f76;
	ld.shared.f32 	%f80, [%r5+96];
	ld.shared.f32 	%f81, [%r8+3072];
	fma.rn.f32 	%f82, %f80, %f81, %f79;
	ld.shared.f32 	%f83, [%r5+100];
	ld.shared.f32 	%f84, [%r8+3200];
	fma.rn.f32 	%f85, %f83, %f84, %f82;
	ld.shared.f32 	%f86, [%r5+104];
	ld.shared.f32 	%f87, [%r8+3328];
	fma.rn.f32 	%f88, %f86, %f87, %f85;
	ld.shared.f32 	%f89, [%r5+108];
	ld.shared.f32 	%f90, [%r8+3456];
	fma.rn.f32 	%f91, %f89, %f90, %f88;
	ld.shared.f32 	%f92, [%r5+112];
	ld.shared.f32 	%f93, [%r8+3584];
	fma.rn.f32 	%f94, %f92, %f93, %f91;
	ld.shared.f32 	%f95, [%r5+116];
	ld.shared.f32 	%f96, [%r8+3712];
	fma.rn.f32 	%f97, %f95, %f96, %f94;
	ld.shared.f32 	%f98, [%r5+120];
	ld.shared.f32 	%f99, [%r8+3840];
	fma.rn.f32 	%f100, %f98, %f99, %f97;
	ld.shared.f32 	%f101, [%r5+124];
	ld.shared.f32 	%f102, [%r8+3968];
	fma.rn.f32 	%f104, %f101, %f102, %f100;
	bar.sync 	0;
	add.s32 	%r32, %r32, 32;
	add.s32 	%r31, %r31, %r10;
	add.s32 	%r30, %r30, 32;
	setp.lt.s32 	%p2, %r32, %r18;
	@%p2 bra 	$L__BB2_2;
$L__BB2_3:
	cvta.to.global.u64 	%rd10, %rd5;
	add.s32 	%r28, %r4, %r1;
	mad.lo.s32 	%r29, %r18, %r3, %r28;
	mul.wide.s32 	%rd11, %r29, 4;
	add.s64 	%rd12, %rd10, %rd11;
	st.global.f32 	[%rd12], %f104;
	ret;

}
	// .globl	_Z15matmulb_genericPKfS0_Pfi
.visible .entry _Z15matmulb_genericPKfS0_Pfi(
	.param .u64 .ptr .align 1 _Z15matmulb_genericPKfS0_Pfi_param_0,
	.param .u64 .ptr .align 1 _Z15matmulb_genericPKfS0_Pfi_param_1,
	.param .u64 .ptr .align 1 _Z15matmulb_genericPKfS0_Pfi_param_2,
	.param .u32 _Z15matmulb_genericPKfS0_Pfi_param_3
)
{
	.reg .pred 	%p<10>;
	.reg .b32 	%r<41>;
	.reg .b32 	%f<105>;
	.reg .b64 	%rd<13>;
	// demoted variable
	.shared .align 4 .b8 _ZZ15matmulb_genericPKfS0_PfiE7local_p[4096];
	// demoted variable
	.shared .align 4 .b8 _ZZ15matmulb_genericPKfS0_PfiE7local_q[4096];
	ld.param.u64 	%rd3, [_Z15matmulb_genericPKfS0_Pfi_param_0];
	ld.param.u64 	%rd4, [_Z15matmulb_genericPKfS0_Pfi_param_1];
	ld.param.u64 	%rd5, [_Z15matmulb_genericPKfS0_Pfi_param_2];
	ld.param.u32 	%r23, [_Z15matmulb_genericPKfS0_Pfi_param_3];
	mov.u32 	%r24, %ctaid.x;
	mov.u32 	%r25, %ctaid.y;
	mov.u32 	%r36, %tid.x;
	mov.u32 	%r38, %tid.y;
	shl.b32 	%r26, %r25, 5;
	add.s32 	%r3, %r26, %r38;
	shl.b32 	%r4, %r24, 5;
	add.s32 	%r5, %r4, %r36;
	setp.lt.s32 	%p1, %r23, 1;
	mov.f32 	%f104, 0f00000000;
	@%p1 bra 	$L__BB3_7;
	shl.b32 	%r28, %r38, 7;
	mov.u32 	%r29, _ZZ15matmulb_genericPKfS0_PfiE7local_q;
	shl.b32 	%r30, %r36, 2;
	add.s32 	%r9, %r29, %r30;
	add.s32 	%r6, %r9, %r28;
	mov.u32 	%r31, _ZZ15matmulb_genericPKfS0_PfiE7local_p;
	add.s32 	%r7, %r31, %r28;
	add.s32 	%r8, %r7, %r30;
	mad.lo.s32 	%r32, %r38, %r23, %r36;
	add.s32 	%r39, %r32, %r4;
	shl.b32 	%r11, %r23, 5;
	mad.lo.s32 	%r37, %r23, %r3, %r36;
	cvta.to.global.u64 	%rd1, %rd3;
	cvta.to.global.u64 	%rd2, %rd4;
	mov.f32 	%f104, 0f00000000;
	mov.b32 	%r40, 0;
$L__BB3_2:
	setp.ge.u32 	%p2, %r3, %r23;
	mov.b32 	%r33, 0;
	st.shared.u32 	[%r6], %r33;
	st.shared.u32 	[%r8], %r33;
	setp.ge.s32 	%p3, %r36, %r23;
	or.pred  	%p4, %p2, %p3;
	@%p4 bra 	$L__BB3_4;
	mul.wide.u32 	%rd6, %r37, 4;
	add.s64 	%rd7, %rd1, %rd6;
	ld.global.f32 	%f6, [%rd7];
	st.shared.f32 	[%r8], %f6;
$L__BB3_4:
	setp.ge.u32 	%p5, %r5, %r23;
	setp.ge.s32 	%p6, %r38, %r23;
	or.pred  	%p7, %p5, %p6;
	@%p7 bra 	$L__BB3_6;
	mul.wide.u32 	%rd8, %r39, 4;
	add.s64 	%rd9, %rd2, %rd8;
	ld.global.f32 	%f7, [%rd9];
	st.shared.f32 	[%r6], %f7;
$L__BB3_6:
	bar.sync 	0;
	ld.shared.f32 	%f8, [%r7];
	ld.shared.f32 	%f9, [%r9];
	fma.rn.f32 	%f10, %f8, %f9, %f104;
	ld.shared.f32 	%f11, [%r7+4];
	ld.shared.f32 	%f12, [%r9+128];
	fma.rn.f32 	%f13, %f11, %f12, %f10;
	ld.shared.f32 	%f14, [%r7+8];
	ld.shared.f32 	%f15, [%r9+256];
	fma.rn.f32 	%f16, %f14, %f15, %f13;
	ld.shared.f32 	%f17, [%r7+12];
	ld.shared.f32 	%f18, [%r9+384];
	fma.rn.f32 	%f19, %f17, %f18, %f16;
	ld.shared.f32 	%f20, [%r7+16];
	ld.shared.f32 	%f21, [%r9+512];
	fma.rn.f32 	%f22, %f20, %f21, %f19;
	ld.shared.f32 	%f23, [%r7+20];
	ld.shared.f32 	%f24, [%r9+640];
	fma.rn.f32 	%f25, %f23, %f24, %f22;
	ld.shared.f32 	%f26, [%r7+24];
	ld.shared.f32 	%f27, [%r9+768];
	fma.rn.f32 	%f28, %f26, %f27, %f25;
	ld.shared.f32 	%f29, [%r7+28];
	ld.shared.f32 	%f30, [%r9+896];
	fma.rn.f32 	%f31, %f29, %f30, %f28;
	ld.shared.f32 	%f32, [%r7+32];
	ld.shared.f32 	%f33, [%r9+1024];
	fma.rn.f32 	%f34, %f32, %f33, %f31;
	ld.shared.f32 	%f35, [%r7+36];
	ld.shared.f32 	%f36, [%r9+1152];
	fma.rn.f32 	%f37, %f35, %f36, %f34;
	ld.shared.f32 	%f38, [%r7+40];
	ld.shared.f32 	%f39, [%r9+1280];
	fma.rn.f32 	%f40, %f38, %f39, %f37;
	ld.shared.f32 	%f41, [%r7+44];
	ld.shared.f32 	%f42, [%r9+1408];
	fma.rn.f32 	%f43, %f41, %f42, %f40;
	ld.shared.f32 	%f44, [%r7+48];
	ld.shared.f32 	%f45, [%r9+1536];
	fma.rn.f32 	%f46, %f44, %f45, %f43;
	ld.shared.f32 	%f47, [%r7+52];
	ld.shared.f32 	%f48, [%r9+1664];
	fma.rn.f32 	%f49, %f47, %f48, %f46;
	ld.shared.f32 	%f50, [%r7+56];
	ld.shared.f32 	%f51, [%r9+1792];
	fma.rn.f32 	%f52, %f50, %f51, %f49;
	ld.shared.f32 	%f53, [%r7+60];
	ld.shared.f32 	%f54, [%r9+1920];
	fma.rn.f32 	%f55, %f53, %f54, %f52;
	ld.shared.f32 	%f56, [%r7+64];
	ld.shared.f32 	%f57, [%r9+2048];
	fma.rn.f32 	%f58, %f56, %f57, %f55;
	ld.shared.f32 	%f59, [%r7+68];
	ld.shared.f32 	%f60, [%r9+2176];
	fma.rn.f32 	%f61, %f59, %f60, %f58;
	ld.shared.f32 	%f62, [%r7+72];
	ld.shared.f32 	%f63, [%r9+2304];
	fma.rn.f32 	%f64, %f62, %f63, %f61;
	ld.shared.f32 	%f65, [%r7+76];
	ld.shared.f32 	%f66, [%r9+2432];
	fma.rn.f32 	%f67, %f65, %f66, %f64;
	ld.shared.f32 	%f68, [%r7+80];
	ld.shared.f32 	%f69, [%r9+2560];
	fma.rn.f32 	%f70, %f68, %f69, %f67;
	ld.shared.f32 	%f71, [%r7+84];
	ld.shared.f32 	%f72, [%r9+2688];
	fma.rn.f32 	%f73, %f71, %f72, %f70;
	ld.shared.f32 	%f74, [%r7+88];
	ld.shared.f32 	%f75, [%r9+2816];
	fma.rn.f32 	%f76, %f74, %f75, %f73;
	ld.shared.f32 	%f77, [%r7+92];
	ld.shared.f32 	%f78, [%r9+2944];
	fma.rn.f32 	%f79, %f77, %f78, %f76;
	ld.shared.f32 	%f80, [%r7+96];
	ld.shared.f32 	%f81, [%r9+3072];
	fma.rn.f32 	%f82, %f80, %f81, %f79;
	ld.shared.f32 	%f83, [%r7+100];
	ld.shared.f32 	%f84, [%r9+3200];
	fma.rn.f32 	%f85, %f83, %f84, %f82;
	ld.shared.f32 	%f86, [%r7+104];
	ld.shared.f32 	%f87, [%r9+3328];
	fma.rn.f32 	%f88, %f86, %f87, %f85;
	ld.shared.f32 	%f89, [%r7+108];
	ld.shared.f32 	%f90, [%r9+3456];
	fma.rn.f32 	%f91, %f89, %f90, %f88;
	ld.shared.f32 	%f92, [%r7+112];
	ld.shared.f32 	%f93, [%r9+3584];
	fma.rn.f32 	%f94, %f92, %f93, %f91;
	ld.shared.f32 	%f95, [%r7+116];
	ld.shared.f32 	%f96, [%r9+3712];
	fma.rn.f32 	%f97, %f95, %f96, %f94;
	ld.shared.f32 	%f98, [%r7+120];
	ld.shared.f32 	%f99, [%r9+3840];
	fma.rn.f32 	%f100, %f98, %f99, %f97;
	ld.shared.f32 	%f101, [%r7+124];
	ld.shared.f32 	%f102, [%r9+3968];
	fma.rn.f32 	%f104, %f101, %f102, %f100;
	bar.sync 	0;
	add.s32 	%r40, %r40, 32;
	add.s32 	%r39, %r39, %r11;
	add.s32 	%r38, %r38, 32;
	add.s32 	%r37, %r37, 32;
	add.s32 	%r36, %r36, 32;
	setp.lt.s32 	%p8, %r40, %r23;
	@%p8 bra 	$L__BB3_2;
$L__BB3_7:
	max.s32 	%r34, %r3, %r5;
	setp.ge.s32 	%p9, %r34, %r23;
	@%p9 bra 	$L__BB3_9;
	mad.lo.s32 	%r35, %r23, %r3, %r5;
	cvta.to.global.u64 	%rd10, %rd5;
	mul.wide.u32 	%rd11, %r35, 4;
	add.s64 	%rd12, %rd10, %rd11;
	st.global.f32 	[%rd12], %f104;
$L__BB3_9:
	ret;

}


// ===== COMPILED SASS (sm_100) =====

	.target	sm_100

	.elftype	@"ET_EXEC"


//--------------------- .note.nv.tkinfo           --------------------------
	.section	.note.nv.tkinfo,"",@"SHT_NOTE"
	.sectionflags	@"SHF_NOTE_NV_TKINFO"
	.tkinfo
        /*0018*/ 	.word	0x00000002
        /*0030*/ 	.string	""
        /*0030*/ 	.string	"ptxas"
        /*0030*/ 	.string	"Cuda compilation tools, release 13.0, V13.0.88"
        /*0030*/ 	.string	"Build cuda_13.0.r13.0/compiler.36424714_0"
        /*0030*/ 	.string	"-arch sm_100 -m 64 "



//--------------------- .note.nv.cuinfo           --------------------------
	.section	.note.nv.cuinfo,"",@"SHT_NOTE"
	.sectionflags	@"SHF_NOTE_NV_CUINFO"
        /*0018*/ 	.short	0x0002
        /*001a*/ 	.short	0x0064
        /*001c*/ 	.short	0x0082
	.zero		2


//--------------------- .nv.info                  --------------------------
	.section	.nv.info,"",@"SHT_CUDA_INFO"
	.align	4


	//----- nvinfo : EIATTR_REGCOUNT
	.align		4
        /*0000*/ 	.byte	0x04, 0x2f
        /*0002*/ 	.short	(.L_1 - .L_0)
	.align		4
.L_0:
        /*0004*/ 	.word	index@(_Z11matmulBlockPKfS0_Pfi)
        /*0008*/ 	.word	0x00000020


	//----- nvinfo : EIATTR_FRAME_SIZE
	.align		4
.L_1:
        /*000c*/ 	.byte	0x04, 0x11
        /*000e*/ 	.short	(.L_3 - .L_2)
	.align		4
.L_2:
        /*0010*/ 	.word	index@(_Z11matmulBlockPKfS0_Pfi)
        /*0014*/ 	.word	0x00000000


	//----- nvinfo : EIATTR_REGCOUNT
	.align		4
.L_3:
        /*0018*/ 	.byte	0x04, 0x2f
        /*001a*/ 	.short	(.L_5 - .L_4)
	.align		4
.L_4:
        /*001c*/ 	.word	index@(_Z6matmulPKfS0_Pfi)
        /*0020*/ 	.word	0x0000001e


	//----- nvinfo : EIATTR_FRAME_SIZE
	.align		4
.L_5:
        /*0024*/ 	.byte	0x04, 0x11
        /*0026*/ 	.short	(.L_7 - .L_6)
	.align		4
.L_6:
        /*0028*/ 	.word	index@(_Z6matmulPKfS0_Pfi)
        /*002c*/ 	.word	0x00000000


	//----- nvinfo : EIATTR_REGCOUNT
	.align		4
.L_7:
        /*0030*/ 	.byte	0x04, 0x2f
        /*0032*/ 	.short	(.L_9 - .L_8)
	.align		4
.L_8:
        /*0034*/ 	.word	index@(_Z7matmulbPKfS0_Pfi)
        /*0038*/ 	.word	0x00000020


	//----- nvinfo : EIATTR_FRAME_SIZE
	.align		4
.L_9:
        /*003c*/ 	.byte	0x04, 0x11
        /*003e*/ 	.short	(.L_11 - .L_10)
	.align		4
.L_10:
        /*0040*/ 	.word	index@(_Z7matmulbPKfS0_Pfi)
        /*0044*/ 	.word	0x00000000


	//----- nvinfo : EIATTR_REGCOUNT
	.align		4
.L_11:
        /*0048*/ 	.byte	0x04, 0x2f
        /*004a*/ 	.short	(.L_13 - .L_12)
	.align		4
.L_12:
        /*004c*/ 	.word	index@(_Z15matmulb_genericPKfS0_Pfi)
        /*0050*/ 	.word	0x00000020


	//----- nvinfo : EIATTR_FRAME_SIZE
	.align		4
.L_13:
        /*0054*/ 	.byte	0x04, 0x11
        /*0056*/ 	.short	(.L_15 - .L_14)
	.align		4
.L_14:
        /*0058*/ 	.word	index@(_Z15matmulb_genericPKfS0_Pfi)
        /*005c*/ 	.word	0x00000000


	//----- nvinfo : EIATTR_MIN_STACK_SIZE
	.align		4
.L_15:
        /*0060*/ 	.byte	0x04, 0x12
        /*0062*/ 	.short	(.L_17 - .L_16)
	.align		4
.L_16:
        /*0064*/ 	.word	index@(_Z15matmulb_genericPKfS0_Pfi)
        /*0068*/ 	.word	0x00000000


	//----- nvinfo : EIATTR_MIN_STACK_SIZE
	.align		4
.L_17:
        /*006c*/ 	.byte	0x04, 0x12
        /*006e*/ 	.short	(.L_19 - .L_18)
	.align		4
.L_18:
        /*0070*/ 	.word	index@(_Z7matmulbPKfS0_Pfi)
        /*0074*/ 	.word	0x00000000


	//----- nvinfo : EIATTR_MIN_STACK_SIZE
	.align		4
.L_19:
        /*0078*/ 	.byte	0x04, 0x12
        /*007a*/ 	.short	(.L_21 - .L_20)
	.align		4
.L_20:
        /*007c*/ 	.word	index@(_Z6matmulPKfS0_Pfi)
        /*0080*/ 	.word	0x00000000


	//----- nvinfo : EIATTR_MIN_STACK_SIZE
	.align		4
.L_21:
        /*0084*/ 	.byte	0x04, 0x12
        /*0086*/ 	.short	(.L_23 - .L_22)
	.align		4
.L_22:
        /*0088*/ 	.word	index@(_Z11matmulBlockPKfS0_Pfi)
        /*008c*/ 	.word	0x00000000
.L_23:


//--------------------- .nv.compat                --------------------------
	.section	.nv.compat,"",@"SHT_CUDA_COMPAT_INFO"
	.align	4
        /*0000*/ 	.byte	0x02, 0x09, 0x00, 0x00, 0x02, 0x02, 0x01, 0x00, 0x02, 0x05, 0x05, 0x00, 0x03, 0x07, 0x01, 0x01
        /*0010*/ 	.byte	0x02, 0x03, 0x00, 0x00, 0x02, 0x06, 0x01, 0x00, 0x04, 0x0b, 0x08, 0x00, 0x09, 0x00, 0x00, 0x00
        /*0020*/ 	.byte	0x00, 0x00, 0x00, 0x00


//--------------------- .nv.info._Z15matmulb_genericPKfS0_Pfi --------------------------
	.section	.nv.info._Z15matmulb_genericPKfS0_Pfi,"",@"SHT_CUDA_INFO"
	.sectionflags	@""
	.align	4


	//----- nvinfo : EIATTR_CUDA_API_VERSION
	.align		4
        /*0000*/ 	.byte	0x04, 0x37
        /*0002*/ 	.short	(.L_25 - .L_24)
.L_24:
        /*0004*/ 	.word	0x00000082


	//----- nvinfo : EIATTR_KPARAM_INFO
	.align		4
.L_25:
        /*0008*/ 	.byte	0x04, 0x17
        /*000a*/ 	.short	(.L_27 - .L_26)
.L_26:
        /*000c*/ 	.word	0x00000000
        /*0010*/ 	.short	0x0003
        /*0012*/ 	.short	0x0018
        /*0014*/ 	.byte	0x00, 0xf0, 0x11, 0x00


	//----- nvinfo : EIATTR_KPARAM_INFO
	.align		4
.L_27:
        /*0018*/ 	.byte	0x04, 0x17
        /*001a*/ 	.short	(.L_29 - .L_28)
.L_28:
        /*001c*/ 	.word	0x00000000
        /*0020*/ 	.short	0x0002
        /*0022*/ 	.short	0x0010
        /*0024*/ 	.byte	0x00, 0xf5, 0x21, 0x00


	//----- nvinfo : EIATTR_KPARAM_INFO
	.align		4
.L_29:
        /*0028*/ 	.byte	0x04, 0x17
        /*002a*/ 	.short	(.L_31 - .L_30)
.L_30:
        /*002c*/ 	.word	0x00000000
        /*0030*/ 	.short	0x0001
        /*0032*/ 	.short	0x0008
        /*0034*/ 	.byte	0x00, 0xf5, 0x21, 0x00


	//----- nvinfo : EIATTR_KPARAM_INFO
	.align		4
.L_31:
        /*0038*/ 	.byte	0x04, 0x17
        /*003a*/ 	.short	(.L_33 - .L_32)
.L_32:
        /*003c*/ 	.word	0x00000000
        /*0040*/ 	.short	0x0000
        /*0042*/ 	.short	0x0000
        /*0044*/ 	.byte	0x00, 0xf5, 0x21, 0x00


	//----- nvinfo : EIATTR_SPARSE_MMA_MASK
	.align		4
.L_33:
        /*0048*/ 	.byte	0x03, 0x50
        /*004a*/ 	.short	0x0000


	//----- nvinfo : EIATTR_MAXREG_COUNT
	.align		4
        /*004c*/ 	.byte	0x03, 0x1b
        /*004e*/ 	.short	0x00ff


	//----- nvinfo : EIATTR_NUM_BARRIERS
	.align		4
        /*0050*/ 	.byte	0x02, 0x4c
        /*0052*/ 	.byte	0x01
	.zero		1


	//----- nvinfo : EIATTR_MERCURY_ISA_VERSION
	.align		4
        /*0054*/ 	.byte	0x03, 0x5f
        /*0056*/ 	.short	0x0101


	//----- nvinfo : EIATTR_VRC_CTA_INIT_COUNT
	.align		4
        /*0058*/ 	.byte	0x02, 0x4a
	.zero		1
	.zero		1


	//----- nvinfo : EIATTR_EXIT_INSTR_OFFSETS
	.align		4
        /*005c*/ 	.byte	0x04, 0x1c
        /*005e*/ 	.short	(.L_35 - .L_34)


	//   ....[0]....
.L_34:
        /*0060*/ 	.word	0x000007e0


	//   ....[1]....
        /*0064*/ 	.word	0x00000830


	//----- nvinfo : EIATTR_CBANK_PARAM_SIZE
	.align		4
.L_35:
        /*0068*/ 	.byte	0x03, 0x19
        /*006a*/ 	.short	0x001c


	//----- nvinfo : EIATTR_PARAM_CBANK
	.align		4
        /*006c*/ 	.byte	0x04, 0x0a
        /*006e*/ 	.short	(.L_37 - .L_36)
	.align		4
.L_36:
        /*0070*/ 	.word	index@(.nv.constant0._Z15matmulb_genericPKfS0_Pfi)
        /*0074*/ 	.short	0x0380
        /*0076*/ 	.short	0x001c


	//----- nvinfo : EIATTR_SW_WAR
	.align		4
.L_37:
        /*0078*/ 	.byte	0x04, 0x36
        /*007a*/ 	.short	(.L_39 - .L_38)
.L_38:
        /*007c*/ 	.word	0x00000008
.L_39:


//--------------------- .nv.info._Z7matmulbPKfS0_Pfi --------------------------
	.section	.nv.info._Z7matmulbPKfS0_Pfi,"",@"SHT_CUDA_INFO"
	.sectionflags	@""
	.align	4


	//----- nvinfo : EIATTR_CUDA_API_VERSION
	.align		4
        /*0000*/ 	.byte	0x04, 0x37
        /*0002*/ 	.short	(.L_41 - .L_40)
.L_40:
        /*0004*/ 	.word	0x00000082


	//----- nvinfo : EIATTR_KPARAM_INFO
	.align		4
.L_41:
        /*0008*/ 	.byte	0x04, 0x17
        /*000a*/ 	.short	(.L_43 - .L_42)
.L_42:
        /*000c*/ 	.word	0x00000000
        /*0010*/ 	.short	0x0003
        /*0012*/ 	.short	0x0018
        /*0014*/ 	.byte	0x00, 0xf0, 0x11, 0x00


	//----- nvinfo : EIATTR_KPARAM_INFO
	.align		4
.L_43:
        /*0018*/ 	.byte	0x04, 0x17
        /*001a*/ 	.short	(.L_45 - .L_44)
.L_44:
        /*001c*/ 	.word	0x00000000
        /*0020*/ 	.short	0x0002
        /*0022*/ 	.short	0x0010
        /*0024*/ 	.byte	0x00, 0xf5, 0x21, 0x00


	//----- nvinfo : EIATTR_KPARAM_INFO
	.align		4
.L_45:
        /*0028*/ 	.byte	0x04, 0x17
        /*002a*/ 	.short	(.L_47 - .L_46)
.L_46:
        /*002c*/ 	.word	0x00000000
        /*0030*/ 	.short	0x0001
        /*0032*/ 	.short	0x0008
        /*0034*/ 	.byte	0x00, 0xf5, 0x21, 0x00


	//----- nvinfo : EIATTR_KPARAM_INFO
	.align		4
.L_47:
        /*0038*/ 	.byte	0x04, 0x17
        /*003a*/ 	.short	(.L_49 - .L_48)
.L_48:
        /*003c*/ 	.word	0x00000000
        /*0040*/ 	.short	0x0000
        /*0042*/ 	.short	0x0000
        /*0044*/ 	.byte	0x00, 0xf5, 0x21, 0x00


	//----- nvinfo : EIATTR_SPARSE_MMA_MASK
	.align		4
.L_49:
        /*0048*/ 	.byte	0x03, 0x50
        /*004a*/ 	.short	0x0000


	//----- nvinfo : EIATTR_MAXREG_COUNT
	.align		4
        /*004c*/ 	.byte	0x03, 0x1b
        /*004e*/ 	.short	0x00ff


	//----- nvinfo : EIATTR_NUM_BARRIERS
	.align		4
        /*0050*/ 	.byte	0x02, 0x4c
        /*0052*/ 	.byte	0x01
	.zero		1


	//----- nvinfo : EIATTR_MERCURY_ISA_VERSION
	.align		4
        /*0054*/ 	.byte	0x03, 0x5f
        /*0056*/ 	.short	0x0101


	//----- nvinfo : EIATTR_VRC_CTA_INIT_COUNT
	.align		4
        /*0058*/ 	.byte	0x02, 0x4a
	.zero		1
	.zero		1


	//----- nvinfo : EIATTR_EXIT_INSTR_OFFSETS
	.align		4
        /*005c*/ 	.byte	0x04, 0x1c
        /*005e*/ 	.short	(.L_51 - .L_50)


	//   ....[0]....
.L_50:
        /*0060*/ 	.word	0x00000750


	//----- nvinfo : EIATTR_CBANK_PARAM_SIZE
	.align		4
.L_51:
        /*0064*/ 	.byte	0x03, 0x19
        /*0066*/ 	.short	0x001c


	//----- nvinfo : EIATTR_PARAM_CBANK
	.align		4
        /*0068*/ 	.byte	0x04, 0x0a
        /*006a*/ 	.short	(.L_53 - .L_52)
	.align		4
.L_52:
        /*006c*/ 	.word	index@(.nv.constant0._Z7matmulbPKfS0_Pfi)
        /*0070*/ 	.short	0x0380
        /*0072*/ 	.short	0x001c


	//----- nvinfo : EIATTR_SW_WAR
	.align		4
.L_53:
        /*0074*/ 	.byte	0x04, 0x36
        /*0076*/ 	.short	(.L_55 - .L_54)
.L_54:
        /*0078*/ 	.word	0x00000008
.L_55:


//--------------------- .nv.info._Z6matmulPKfS0_Pfi --------------------------
	.section	.nv.info._Z6matmulPKfS0_Pfi,"",@"SHT_CUDA_INFO"
	.sectionflags	@""
	.align	4


	//----- nvinfo : EIATTR_CUDA_API_VERSION
	.align		4
        /*0000*/ 	.byte	0x04, 0x37
        /*0002*/ 	.short	(.L_57 - .L_56)
.L_56:
        /*0004*/ 	.word	0x00000082


	//----- nvinfo : EIATTR_KPARAM_INFO
	.align		4
.L_57:
        /*0008*/ 	.byte	0x04, 0x17
        /*000a*/ 	.short	(.L_59 - .L_58)
.L_58:
        /*000c*/ 	.word	0x00000000
        /*0010*/ 	.short	0x0003
        /*0012*/ 	.short	0x0018
        /*0014*/ 	.byte	0x00, 0xf0, 0x11, 0x00


	//----- nvinfo : EIATTR_KPARAM_INFO
	.align		4
.L_59:
        /*0018*/ 	.byte	0x04, 0x17
        /*001a*/ 	.short	(.L_61 - .L_60)
.L_60:
        /*001c*/ 	.word	0x00000000
        /*0020*/ 	.short	0x0002
        /*0022*/ 	.short	0x0010
        /*0024*/ 	.byte	0x00, 0xf5, 0x21, 0x00


	//----- nvinfo : EIATTR_KPARAM_INFO
	.align		4
.L_61:
        /*0028*/ 	.byte	0x04, 0x17
        /*002a*/ 	.short	(.L_63 - .L_62)
.L_62:
        /*002c*/ 	.word	0x00000000
        /*0030*/ 	.short	0x0001
        /*0032*/ 	.short	0x0008
        /*0034*/ 	.byte	0x00, 0xf5, 0x21, 0x00


	//----- nvinfo : EIATTR_KPARAM_INFO
	.align		4
.L_63:
        /*0038*/ 	.byte	0x04, 0x17
        /*003a*/ 	.short	(.L_65 - .L_64)
.L_64:
        /*003c*/ 	.word	0x00000000
        /*0040*/ 	.short	0x0000
        /*0042*/ 	.short	0x0000
        /*0044*/ 	.byte	0x00, 0xf5, 0x21, 0x00


	//----- nvinfo : EIATTR_SPARSE_MMA_MASK
	.align		4
.L_65:
        /*0048*/ 	.byte	0x03, 0x50
        /*004a*/ 	.short	0x0000


	//----- nvinfo : EIATTR_MAXREG_COUNT
	.align		4
        /*004c*/ 	.byte	0x03, 0x1b
        /*004e*/ 	.short	0x00ff


	//----- nvinfo : EIATTR_MERCURY_ISA_VERSION
	.align		4
        /*0050*/ 	.byte	0x03, 0x5f
        /*0052*/ 	.short	0x0101


	//----- nvinfo : EIATTR_VRC_CTA_INIT_COUNT
	.align		4
        /*0054*/ 	.byte	0x02, 0x4a
	.zero		1
	.zero		1


	//----- nvinfo : EIATTR_EXIT_INSTR_OFFSETS
	.align		4
        /*0058*/ 	.byte	0x04, 0x1c
        /*005a*/ 	.short	(.L_67 - .L_66)


	//   ....[0]....
.L_66:
        /*005c*/ 	.word	0x000000c0


	//   ....[1]....
        /*0060*/ 	.word	0x00000a90


	//----- nvinfo : EIATTR_CBANK_PARAM_SIZE
	.align		4
.L_67:
        /*0064*/ 	.byte	0x03, 0x19
        /*0066*/ 	.short	0x001c


	//----- nvinfo : EIATTR_PARAM_CBANK
	.align		4
        /*0068*/ 	.byte	0x04, 0x0a
        /*006a*/ 	.short	(.L_69 - .L_68)
	.align		4
.L_68:
        /*006c*/ 	.word	index@(.nv.constant0._Z6matmulPKfS0_Pfi)
        /*0070*/ 	.short	0x0380
        /*0072*/ 	.short	0x001c


	//----- nvinfo : EIATTR_SW_WAR
	.align		4
.L_69:
        /*0074*/ 	.byte	0x04, 0x36
        /*0076*/ 	.short	(.L_71 - .L_70)
.L_70:
        /*0078*/ 	.word	0x00000008
.L_71:


//--------------------- .nv.info._Z11matmulBlockPKfS0_Pfi --------------------------
	.section	.nv.info._Z11matmulBlockPKfS0_Pfi,"",@"SHT_CUDA_INFO"
	.sectionflags	@""
	.align	4


	//----- nvinfo : EIATTR_CUDA_API_VERSION
	.align		4
        /*0000*/ 	.byte	0x04, 0x37
        /*0002*/ 	.short	(.L_73 - .L_72)
.L_72:
        /*0004*/ 	.word	0x00000082


	//----- nvinfo : EIATTR_KPARAM_INFO
	.align		4
.L_73:
        /*0008*/ 	.byte	0x04, 0x17
        /*000a*/ 	.short	(.L_75 - .L_74)
.L_74:
        /*000c*/ 	.word	0x00000000
        /*0010*/ 	.short	0x0003
        /*0012*/ 	.short	0x0018
        /*0014*/ 	.byte	0x00, 0xf0, 0x11, 0x00


	//----- nvinfo : EIATTR_KPARAM_INFO
	.align		4
.L_75:
        /*0018*/ 	.byte	0x04, 0x17
        /*001a*/ 	.short	(.L_77 - .L_76)
.L_76:
        /*001c*/ 	.word	0x00000000
        /*0020*/ 	.short	0x0002
        /*0022*/ 	.short	0x0010
        /*0024*/ 	.byte	0x00, 0xf5, 0x21, 0x00


	//----- nvinfo : EIATTR_KPARAM_INFO
	.align		4
.L_77:
        /*0028*/ 	.byte	0x04, 0x17
        /*002a*/ 	.short	(.L_79 - .L_78)
.L_78:
        /*002c*/ 	.word	0x00000000
        /*0030*/ 	.short	0x0001
        /*0032*/ 	.short	0x0008
        /*0034*/ 	.byte	0x00, 0xf5, 0x21, 0x00


	//----- nvinfo : EIATTR_KPARAM_INFO
	.align		4
.L_79:
        /*0038*/ 	.byte	0x04, 0x17
        /*003a*/ 	.short	(.L_81 - .L_80)
.L_80:
        /*003c*/ 	.word	0x00000000
        /*0040*/ 	.short	0x0000
        /*0042*/ 	.short	0x0000
        /*0044*/ 	.byte	0x00, 0xf5, 0x21, 0x00


	//----- nvinfo : EIATTR_SPARSE_MMA_MASK
	.align		4
.L_81:
        /*0048*/ 	.byte	0x03, 0x50
        /*004a*/ 	.short	0x0000


	//----- nvinfo : EIATTR_MAXREG_COUNT
	.align		4
        /*004c*/ 	.byte	0x03, 0x1b
        /*004e*/ 	.short	0x00ff


	//----- nvinfo : EIATTR_MERCURY_ISA_VERSION
	.align		4
        /*0050*/ 	.byte	0x03, 0x5f
        /*0052*/ 	.short	0x0101


	//----- nvinfo : EIATTR_VRC_CTA_INIT_COUNT
	.align		4
        /*0054*/ 	.byte	0x02, 0x4a
	.zero		1
	.zero		1


	//----- nvinfo : EIATTR_EXIT_INSTR_OFFSETS
	.align		4
        /*0058*/ 	.byte	0x04, 0x1c
        /*005a*/ 	.short	(.L_83 - .L_82)


	//   ....[0]....
.L_82:
        /*005c*/ 	.word	0x00000070


	//   ....[1]....
        /*0060*/ 	.word	0x00000780


	//----- nvinfo : EIATTR_CBANK_PARAM_SIZE
	.align		4
.L_83:
        /*0064*/ 	.byte	0x03, 0x19
        /*0066*/ 	.short	0x001c


	//----- nvinfo : EIATTR_PARAM_CBANK
	.align		4
        /*0068*/ 	.byte	0x04, 0x0a
        /*006a*/ 	.short	(.L_85 - .L_84)
	.align		4
.L_84:
        /*006c*/ 	.word	index@(.nv.constant0._Z11matmulBlockPKfS0_Pfi)
        /*0070*/ 	.short	0x0380
        /*0072*/ 	.short	0x001c


	//----- nvinfo : EIATTR_SW_WAR
	.align		4
.L_85:
        /*0074*/ 	.byte	0x04, 0x36
        /*0076*/ 	.short	(.L_87 - .L_86)
.L_86:
        /*0078*/ 	.word	0x00000008
.L_87:


//--------------------- .nv.callgraph             --------------------------
	.section	.nv.callgraph,"",@"SHT_CUDA_CALLGRAPH"
	.align	4
	.sectionentsize	8
	.align		4
        /*0000*/ 	.word	0x00000000
	.align		4
        /*0004*/ 	.word	0xffffffff
	.align		4
        /*0008*/ 	.word	0x00000000
	.align		4
        /*000c*/ 	.word	0xfffffffe
	.align		4
        /*0010*/ 	.word	0x00000000
	.align		4
        /*0014*/ 	.word	0xfffffffd
	.align		4
        /*0018*/ 	.word	0x00000000
	.align		4
        /*001c*/ 	.word	0xfffffffc


//--------------------- .text._Z15matmulb_genericPKfS0_Pfi --------------------------
	.section	.text._Z15matmulb_genericPKfS0_Pfi,"ax",@progbits
	.align	128
        .global         _Z15matmulb_genericPKfS0_Pfi
        .type           _Z15matmulb_genericPKfS0_Pfi,@function
        .size           _Z15matmulb_genericPKfS0_Pfi,(.L_x_16 - _Z15matmulb_genericPKfS0_Pfi)
        .other          _Z15matmulb_genericPKfS0_Pfi,@"STO_CUDA_ENTRY STV_DEFAULT"
_Z15matmulb_genericPKfS0_Pfi:
.text._Z15matmulb_genericPKfS0_Pfi:
[----:B------:R-:W-:Y:S01]  /*0000*/  LDC R1, c[0x0][0x37c] ;  /* 0x0000df00ff017b82 */ /* 0x000fe20000000800 */
[----:B------:R-:W0:Y:S01]  /*0010*/  LDCU UR4, c[0x0][0x398] ;  /* 0x00007300ff0477ac */ /* 0x000e220008000800 */
[----:B------:R-:W1:Y:S01]  /*0020*/  S2R R16, SR_CTAID.Y ;  /* 0x0000000000107919 */ /* 0x000e620000002600 */
[----:B------:R-:W-:Y:S01]  /*0030*/  HFMA2 R25, -RZ, RZ, 0, 0 ;  /* 0x00000000ff197431 */ /* 0x000fe200000001ff */
[----:B------:R-:W2:Y:S01]  /*0040*/  LDCU.64 UR8, c[0x0][0x358] ;  /* 0x00006b00ff0877ac */ /* 0x000ea20008000a00 */
[----:B------:R-:W1:Y:S01]  /*0050*/  S2R R19, SR_TID.Y ;  /* 0x0000000000137919 */ /* 0x000e620000002200 */
[----:B------:R-:W3:Y:S01]  /*0060*/  S2R R2, SR_CTAID.X ;  /* 0x0000000000027919 */ /* 0x000ee20000002500 */
[----:B------:R-:W3:Y:S01]  /*0070*/  S2R R21, SR_TID.X ;  /* 0x0000000000157919 */ /* 0x000ee20000002100 */
[----:B0-----:R-:W-:-:S04]  /*0080*/  MOV R6, UR4 ;  /* 0x0000000400067c02 */ /* 0x001fc80008000f00 */
[----:B------:R-:W-:Y:S02]  /*0090*/  ISETP.GE.AND P0, PT, R6, 0x1, PT ;  /* 0x000000010600780c */ /* 0x000fe40003f06270 */
[----:B-1----:R-:W-:Y:S02]  /*00a0*/  LEA R16, R16, R19, 0x5 ;  /* 0x0000001310107211 */ /* 0x002fe400078e28ff */
[----:B---3--:R-:W-:-:S09]  /*00b0*/  LEA R23, R2, R21, 0x5 ;  /* 0x0000001502177211 */ /* 0x008fd200078e28ff */
[----:B--2---:R-:W-:Y:S05]  /*00c0*/  @!P0 BRA `(.L_x_0) ;  /* 0x0000000400bc8947 */ /* 0x004fea0003800000 */
[----:B------:R-:W0:Y:S01]  /*00d0*/  S2UR UR6, SR_CgaCtaId ;  /* 0x00000000000679c3 */ /* 0x000e220000008800 */
[----:B------:R-:W-:Y:S01]  /*00e0*/  UMOV UR4, 0x400 ;  /* 0x0000040000047882 */ /* 0x000fe20000000000 */
[-CC-:B------:R-:W-:Y:S01]  /*00f0*/  IMAD R17, R19, R6.reuse, R21.reuse ;  /* 0x0000000613117224 */ /* 0x180fe200078e0215 */
[----:B------:R-:W-:Y:S01]  /*0100*/  UIADD3 UR5, UPT, UPT, UR4, 0x1000, URZ ;  /* 0x0000100004057890 */ /* 0x000fe2000fffe0ff */
[----:B------:R-:W-:Y:S01]  /*0110*/  MOV R25, RZ ;  /* 0x000000ff00197202 */ /* 0x000fe20000000f00 */
[----:B------:R-:W-:Y:S02]  /*0120*/  IMAD R7, R16, R6, R21 ;  /* 0x0000000610077224 */ /* 0x000fe400078e0215 */
[----:B------:R-:W-:Y:S01]  /*0130*/  LEA R17, R2, R17, 0x5 ;  /* 0x0000001102117211 */ /* 0x000fe200078e28ff */
[----:B------:R-:W1:Y:S01]  /*0140*/  LDC R0, c[0x0][0x398] ;  /* 0x0000e600ff007b82 */ /* 0x000e620000000800 */
[----:B0-----:R-:W-:Y:S02]  /*0150*/  ULEA UR4, UR6, UR4, 0x18 ;  /* 0x0000000406047291 */ /* 0x001fe4000f8ec0ff */
[----:B------:R-:W-:-:S04]  /*0160*/  ULEA UR5, UR6, UR5, 0x18 ;  /* 0x0000000506057291 */ /* 0x000fc8000f8ec0ff */
[----:B------:R-:W-:Y:S01]  /*0170*/  LEA R3, R19, UR4, 0x7 ;  /* 0x0000000413037c11 */ /* 0x000fe2000f8e38ff */
[----:B------:R-:W-:Y:S01]  /*0180*/  UMOV UR4, URZ ;  /* 0x000000ff00047c82 */ /* 0x000fe20008000000 */
[C---:B------:R-:W-:Y:S02]  /*0190*/  LEA R5, R21.reuse, UR5, 0x2 ;  /* 0x0000000515057c11 */ /* 0x040fe4000f8e10ff */
[----:B------:R-:W-:Y:S02]  /*01a0*/  LEA R4, R21, R3, 0x2 ;  /* 0x0000000315047211 */ /* 0x000fe400078e10ff */
[----:B------:R-:W-:-:S07]  /*01b0*/  LEA R2, R19, R5, 0x7 ;  /* 0x0000000513027211 */ /* 0x000fce00078e38ff */
.L_x_1:
[----:B-1----:R-:W-:-:S04]  /*01c0*/  MOV R6, R0 ;  /* 0x0000000000067202 */ /* 0x002fc80000000f00 */
[-C--:B------:R-:W-:Y:S02]  /*01d0*/  ISETP.GE.AND P1, PT, R21, R6.reuse, PT ;  /* 0x000000061500720c */ /* 0x080fe40003f26270 */
[-C--:B------:R-:W-:Y:S02]  /*01e0*/  ISETP.GE.AND P0, PT, R19, R6.reuse, PT ;  /* 0x000000061300720c */ /* 0x080fe40003f06270 */
[-C--:B------:R-:W-:Y:S02]  /*01f0*/  ISETP.GE.U32.OR P1, PT, R16, R6.reuse, P1 ;  /* 0x000000061000720c */ /* 0x080fe40000f26470 */
[----:B------:R-:W-:-:S11]  /*0200*/  ISETP.GE.U32.OR P0, PT, R23, R6, P0 ;  /* 0x000000061700720c */ /* 0x000fd60000706470 */
[----:B------:R-:W0:Y:S08]  /*0210*/  @!P1 LDC.64 R10, c[0x0][0x380] ;  /* 0x0000e000ff0a9b82 */ /* 0x000e300000000a00 */
[----:B------:R-:W1:Y:S01]  /*0220*/  @!P0 LDC.64 R8, c[0x0][0x388] ;  /* 0x0000e200ff088b82 */ /* 0x000e620000000a00 */
[----:B0-----:R-:W-:-:S05]  /*0230*/  @!P1 IMAD.WIDE.U32 R10, R7, 0x4, R10 ;  /* 0x00000004070a9825 */ /* 0x001fca00078e000a */
[----:B------:R-:W2:Y:S01]  /*0240*/  @!P1 LDG.E R18, desc[UR8][R10.64] ;  /* 0x000000080a129981 */ /* 0x000ea2000c1e1900 */
[----:B-1----:R-:W-:-:S05]  /*0250*/  @!P0 IMAD.WIDE.U32 R8, R17, 0x4, R8 ;  /* 0x0000000411088825 */ /* 0x002fca00078e0008 */
[----:B------:R-:W3:Y:S04]  /*0260*/  @!P0 LDG.E R22, desc[UR8][R8.64] ;  /* 0x0000000808168981 */ /* 0x000ee8000c1e1900 */
[----:B------:R-:W-:Y:S04]  /*0270*/  STS [R2], RZ ;  /* 0x000000ff02007388 */ /* 0x000fe80000000800 */
[----:B------:R-:W-:Y:S01]  /*0280*/  STS [R4], RZ ;  /* 0x000000ff04007388 */ /* 0x000fe20000000800 */
[----:B------:R-:W-:-:S03]  /*0290*/  UIADD3 UR4, UPT, UPT, UR4, 0x20, URZ ;  /* 0x0000002004047890 */ /* 0x000fc6000fffe0ff */
[----:B--2---:R-:W-:Y:S04]  /*02a0*/  @!P1 STS [R4], R18 ;  /* 0x0000001204009388 */ /* 0x004fe80000000800 */
[----:B---3--:R-:W-:Y:S01]  /*02b0*/  @!P0 STS [R2], R22 ;  /* 0x0000001602008388 */ /* 0x008fe20000000800 */
[----:B------:R-:W-:Y:S06]  /*02c0*/  BAR.SYNC.DEFER_BLOCKING 0x0 ;  /* 0x0000000000007b1d */ /* 0x000fec0000010000 */
[----:B------:R-:W-:Y:S04]  /*02d0*/  LDS R24, [R5] ;  /* 0x0000000005187984 */ /* 0x000fe80000000800 */
[----:B------:R-:W0:Y:S04]  /*02e0*/  LDS.128 R12, [R3] ;  /* 0x00000000030c7984 */ /* 0x000e280000000c00 */
[----:B------:R-:W1:Y:S04]  /*02f0*/  LDS R26, [R5+0x80] ;  /* 0x00008000051a7984 */ /* 0x000e680000000800 */
[----:B------:R-:W2:Y:S04]  /*0300*/  LDS R29, [R5+0x100] ;  /* 0x00010000051d7984 */ /* 0x000ea80000000800 */
[----:B------:R-:W3:Y:S04]  /*0310*/  LDS R20, [R5+0x180] ;  /* 0x0001800005147984 */ /* 0x000ee80000000800 */
[----:B------:R-:W-:Y:S04]  /*0320*/  LDS R27, [R5+0x200] ;  /* 0x00020000051b7984 */ /* 0x000fe80000000800 */
[----:B------:R-:W4:Y:S04]  /*0330*/  LDS.128 R8, [R3+0x10] ;  /* 0x0000100003087984 */ /* 0x000f280000000c00 */
[----:B------:R-:W5:Y:S04]  /*0340*/  LDS R18, [R5+0x280] ;  /* 0x0002800005127984 */ /* 0x000f680000000800 */
[----:B------:R-:W5:Y:S01]  /*0350*/  LDS R22, [R5+0x300] ;  /* 0x0003000005167984 */ /* 0x000f620000000800 */
[----:B0-----:R-:W-:-:S03]  /*0360*/  FFMA R12, R12, R24, R25 ;  /* 0x000000180c0c7223 */ /* 0x001fc60000000019 */
[----:B------:R-:W-:Y:S01]  /*0370*/  LDS R24, [R5+0x580] ;  /* 0x0005800005187984 */ /* 0x000fe20000000800 */
[----:B-1----:R-:W-:-:S03]  /*0380*/  FFMA R12, R26, R13, R12 ;  /* 0x0000000d1a0c7223 */ /* 0x002fc6000000000c */
[----:B------:R-:W0:Y:S01]  /*0390*/  LDS R26, [R5+0x380] ;  /* 0x00038000051a7984 */ /* 0x000e220000000800 */
[----:B--2---:R-:W-:-:S04]  /*03a0*/  FFMA R29, R29, R14, R12 ;  /* 0x0000000e1d1d7223 */ /* 0x004fc8000000000c */
[----:B---3--:R-:W-:Y:S02]  /*03b0*/  FFMA R25, R20, R15, R29 ;  /* 0x0000000f14197223 */ /* 0x008fe4000000001d */
[----:B------:R-:W-:Y:S04]  /*03c0*/  LDS R29, [R5+0x400] ;  /* 0x00040000051d7984 */ /* 0x000fe80000000800 */
[----:B------:R-:W1:Y:S01]  /*03d0*/  LDS.128 R12, [R3+0x20] ;  /* 0x00002000030c7984 */ /* 0x000e620000000c00 */
[----:B----4-:R-:W-:-:S03]  /*03e0*/  FFMA R25, R8, R27, R25 ;  /* 0x0000001b08197223 */ /* 0x010fc60000000019 */
[----:B------:R-:W2:Y:S01]  /*03f0*/  LDS R20, [R5+0x480] ;  /* 0x0004800005147984 */ /* 0x000ea20000000800 */
[----:B-----5:R-:W-:-:S03]  /*0400*/  FFMA R9, R18, R9, R25 ;  /* 0x0000000912097223 */ /* 0x020fc60000000019 */
[----:B------:R-:W3:Y:S01]  /*0410*/  LDS R25, [R5+0x500] ;  /* 0x0005000005197984 */ /* 0x000ee20000000800 */
[----:B------:R-:W-:-:S03]  /*0420*/  FFMA R9, R22, R10, R9 ;  /* 0x0000000a16097223 */ /* 0x000fc60000000009 */
[----:B------:R-:W-:Y:S04]  /*0430*/  LDS R27, [R5+0x600] ;  /* 0x00060000051b7984 */ /* 0x000fe80000000800 */
[----:B------:R-:W-:Y:S04]  /*0440*/  LDS R18, [R5+0x680] ;  /* 0x0006800005127984 */ /* 0x000fe80000000800 */
[----:B------:R-:W-:Y:S01]  /*0450*/  LDS R22, [R5+0x780] ;  /* 0x0007800005167984 */ /* 0x000fe20000000800 */
[----:B0-----:R-:W-:-:S03]  /*0460*/  FFMA R26, R26, R11, R9 ;  /* 0x0000000b1a1a7223 */ /* 0x001fc60000000009 */
[----:B------:R-:W0:Y:S01]  /*0470*/  LDS.128 R8, [R3+0x30] ;  /* 0x0000300003087984 */ /* 0x000e220000000c00 */
[----:B-1----:R-:W-:-:S04]  /*0480*/  FFMA R29, R12, R29, R26 ;  /* 0x0000001d0c1d7223 */ /* 0x002fc8000000001a */
[----:B--2---:R-:W-:Y:S02]  /*0490*/  FFMA R20, R20, R13, R29 ;  /* 0x0000000d14147223 */ /* 0x004fe4000000001d */
[----:B------:R-:W1:Y:S02]  /*04a0*/  LDS R29, [R5+0x700] ;  /* 0x00070000051d7984 */ /* 0x000e640000000800 */
[----:B---3--:R-:W-:Y:S02]  /*04b0*/  FFMA R25, R25, R14, R20 ;  /* 0x0000000e19197223 */ /* 0x008fe40000000014 */
[----:B------:R-:W-:Y:S02]  /*04c0*/  LDS R20, [R5+0x880] ;  /* 0x0008800005147984 */ /* 0x000fe40000000800 */
[----:B------:R-:W-:Y:S02]  /*04d0*/  FFMA R24, R24, R15, R25 ;  /* 0x0000000f18187223 */ /* 0x000fe40000000019 */
[----:B------:R-:W-:Y:S04]  /*04e0*/  LDS R25, [R5+0x800] ;  /* 0x0008000005197984 */ /* 0x000fe80000000800 */
[----:B------:R-:W2:Y:S01]  /*04f0*/  LDS.128 R12, [R3+0x40] ;  /* 0x00004000030c7984 */ /* 0x000ea20000000c00 */
[----:B0-----:R-:W-:-:S03]  /*0500*/  FFMA R27, R8, R27, R24 ;  /* 0x0000001b081b7223 */ /* 0x001fc60000000018 */
[----:B------:R-:W-:Y:S01]  /*0510*/  LDS R24, [R5+0x980] ;  /* 0x0009800005187984 */ /* 0x000fe20000000800 */
[----:B------:R-:W-:-:S03]  /*0520*/  FFMA R8, R18, R9, R27 ;  /* 0x0000000912087223 */ /* 0x000fc6000000001b */
[----:B------:R-:W0:Y:S04]  /*0530*/  LDS R18, [R5+0x900] ;  /* 0x0009000005127984 */ /* 0x000e280000000800 */
[----:B------:R-:W-:Y:S01]  /*0540*/  LDS R27, [R5+0xa00] ;  /* 0x000a0000051b7984 */ /* 0x000fe20000000800 */
[----:B-1----:R-:W-:-:S04]  /*0550*/  FFMA R29, R29, R10, R8 ;  /* 0x0000000a1d1d7223 */ /* 0x002fc80000000008 */
[----:B------:R-:W-:Y:S02]  /*0560*/  FFMA R29, R22, R11, R29 ;  /* 0x0000000b161d7223 */ /* 0x000fe4000000001d */
[----:B------:R-:W1:Y:S04]  /*0570*/  LDS.128 R8, [R3+0x50] ;  /* 0x0000500003087984 */ /* 0x000e680000000c00 */
[----:B------:R-:W3:Y:S01]  /*0580*/  LDS R22, [R5+0xa80] ;  /* 0x000a800005167984 */ /* 0x000ee20000000800 */
[----:B--2---:R-:W-:-:S03]  /*0590*/  FFMA R25, R12, R25, R29 ;  /* 0x000000190c197223 */ /* 0x004fc6000000001d */
[----:B------:R-:W-:Y:S01]  /*05a0*/  LDS R29, [R5+0xc00] ;  /* 0x000c0000051d7984 */ /* 0x000fe20000000800 */
[----:B------:R-:W-:-:S03]  /*05b0*/  FFMA R13, R20, R13, R25 ;  /* 0x0000000d140d7223 */ /* 0x000fc60000000019 */
[----:B------:R-:W2:Y:S04]  /*05c0*/  LDS R25, [R5+0xb00] ;  /* 0x000b000005197984 */ /* 0x000ea80000000800 */
[----:B------:R-:W4:Y:S01]  /*05d0*/  LDS R20, [R5+0xb80] ;  /* 0x000b800005147984 */ /* 0x000f220000000800 */
[----:B0-----:R-:W-:-:S03]  /*05e0*/  FFMA R13, R18, R14, R13 ;  /* 0x0000000e120d7223 */ /* 0x001fc6000000000d */
[----:B------:R-:W-:Y:S01]  /*05f0*/  LDS R18, [R5+0xc80] ;  /* 0x000c800005127984 */ /* 0x000fe20000000800 */
[----:B------:R-:W-:-:S03]  /*0600*/  FFMA R24, R24, R15, R13 ;  /* 0x0000000f18187223 */ /* 0x000fc6000000000d */
[----:B------:R-:W0:Y:S01]  /*0610*/  LDS.128 R12, [R3+0x60] ;  /* 0x00006000030c7984 */ /* 0x000e220000000c00 */
[----:B-1----:R-:W-:-:S03]  /*0620*/  FFMA R27, R8, R27, R24 ;  /* 0x0000001b081b7223 */ /* 0x002fc60000000018 */
[----:B------:R-:W-:Y:S01]  /*0630*/  LDS R24, [R5+0xf00] ;  /* 0x000f000005187984 */ /* 0x000fe20000000800 */
[----:B---3--:R-:W-:-:S03]  /*0640*/  FFMA R22, R22, R9, R27 ;  /* 0x0000000916167223 */ /* 0x008fc6000000001b */
[----:B------:R-:W1:Y:S01]  /*0650*/  LDS R27, [R5+0xd00] ;  /* 0x000d0000051b7984 */ /* 0x000e620000000800 */
[----:B--2---:R-:W-:-:S03]  /*0660*/  FFMA R25, R25, R10, R22 ;  /* 0x0000000a19197223 */ /* 0x004fc60000000016 */
[----:B------:R-:W2:Y:S01]  /*0670*/  LDS R22, [R5+0xd80] ;  /* 0x000d800005167984 */ /* 0x000ea20000000800 */
[----:B----4-:R-:W-:-:S03]  /*0680*/  FFMA R20, R20, R11, R25 ;  /* 0x0000000b14147223 */ /* 0x010fc60000000019 */
[----:B------:R-:W-:Y:S04]  /*0690*/  LDS R25, [R5+0xe00] ;  /* 0x000e000005197984 */ /* 0x000fe80000000800 */
[----:B------:R-:W3:Y:S01]  /*06a0*/  LDS.128 R8, [R3+0x70] ;  /* 0x0000700003087984 */ /* 0x000ee20000000c00 */
[----:B0-----:R-:W-:-:S03]  /*06b0*/  FFMA R29, R12, R29, R20 ;  /* 0x0000001d0c1d7223 */ /* 0x001fc60000000014 */
[----:B------:R-:W0:Y:S01]  /*06c0*/  LDS R12, [R5+0xe80] ;  /* 0x000e8000050c7984 */ /* 0x000e220000000800 */
[----:B------:R-:W-:-:S03]  /*06d0*/  FFMA R20, R18, R13, R29 ;  /* 0x0000000d12147223 */ /* 0x000fc6000000001d */
[----:B------:R-:W4:Y:S01]  /*06e0*/  LDS R18, [R5+0xf80] ;  /* 0x000f800005127984 */ /* 0x000f220000000800 */
[----:B------:R-:W-:Y:S01]  /*06f0*/  BAR.SYNC.DEFER_BLOCKING 0x0 ;  /* 0x0000000000007b1d */ /* 0x000fe20000010000 */
[----:B------:R-:W-:Y:S01]  /*0700*/  ISETP.LE.AND P0, PT, R6, UR4, PT ;  /* 0x0000000406007c0c */ /* 0x000fe2000bf03270 */
[----:B-1----:R-:W-:-:S04]  /*0710*/  FFMA R27, R27, R14, R20 ;  /* 0x0000000e1b1b7223 */ /* 0x002fc80000000014 */
[----:B--2---:R-:W-:-:S04]  /*0720*/  FFMA R15, R22, R15, R27 ;  /* 0x0000000f160f7223 */ /* 0x004fc8000000001b */
[----:B---3--:R-:W-:Y:S01]  /*0730*/  FFMA R15, R8, R25, R15 ;  /* 0x00000019080f7223 */ /* 0x008fe2000000000f */
[----:B------:R-:W-:-:S03]  /*0740*/  IADD3 R19, PT, PT, R19, 0x20, RZ ;  /* 0x0000002013137810 */ /* 0x000fc60007ffe0ff */
[----:B0-----:R-:W-:-:S04]  /*0750*/  FFMA R9, R12, R9, R15 ;  /* 0x000000090c097223 */ /* 0x001fc8000000000f */
[----:B------:R-:W-:Y:S01]  /*0760*/  FFMA R9, R24, R10, R9 ;  /* 0x0000000a18097223 */ /* 0x000fe20000000009 */
[----:B------:R-:W-:Y:S02]  /*0770*/  IADD3 R21, PT, PT, R21, 0x20, RZ ;  /* 0x0000002015157810 */ /* 0x000fe40007ffe0ff */
[----:B------:R-:W-:Y:S01]  /*0780*/  IADD3 R7, PT, PT, R7, 0x20, RZ ;  /* 0x0000002007077810 */ /* 0x000fe20007ffe0ff */
[----:B----4-:R-:W-:Y:S01]  /*0790*/  FFMA R25, R18, R11, R9 ;  /* 0x0000000b12197223 */ /* 0x010fe20000000009 */
[----:B------:R-:W-:Y:S01]  /*07a0*/  LEA R17, R6, R17, 0x5 ;  /* 0x0000001106117211 */ /* 0x000fe200078e28ff */
[----:B------:R-:W-:Y:S06]  /*07b0*/  @!P0 BRA `(.L_x_1) ;  /* 0xfffffff800808947 */ /* 0x000fec000383ffff */
.L_x_0:
[----:B------:R-:W-:-:S04]  /*07c0*/  VIMNMX R3, PT, PT, R16, R23, !PT ;  /* 0x0000001710037248 */ /* 0x000fc80007fe0100 */
[----:B------:R-:W-:-:S13]  /*07d0*/  ISETP.GE.AND P0, PT, R3, R6, PT ;  /* 0x000000060300720c */ /* 0x000fda0003f06270 */
[----:B------:R-:W-:Y:S05]  /*07e0*/  @P0 EXIT ;  /* 0x000000000000094d */ /* 0x000fea0003800000 */
[----:B------:R-:W0:Y:S01]  /*07f0*/  LDC.64 R2, c[0x0][0x390] ;  /* 0x0000e400ff027b82 */ /* 0x000e220000000a00 */
[----:B------:R-:W-:-:S04]  /*0800*/  IMAD R23, R16, R6, R23 ;  /* 0x0000000610177224 */ /* 0x000fc800078e0217 */
[----:B0-----:R-:W-:-:S05]  /*0810*/  IMAD.WIDE.U32 R2, R23, 0x4, R2 ;  /* 0x0000000417027825 */ /* 0x001fca00078e0002 */
[----:B------:R-:W-:Y:S01]  /*0820*/  STG.E desc[UR8][R2.64], R25 ;  /* 0x0000001902007986 */ /* 0x000fe2000c101908 */
[----:B------:R-:W-:Y:S05]  /*0830*/  EXIT ;  /* 0x000000000000794d */ /* 0x000fea0003800000 */
.L_x_2:
[----:B------:R-:W-:-:S00]  /*0840*/  BRA `(.L_x_2) ;  /* 0xfffffffc00fc7947 */ /* 0x000fc0000383ffff */
[----:B------:R-:W-:-:S00]  /*0850*/  NOP ;  /* 0x0000000000007918 */ /* 0x000fc00000000000 */
        /* <DEDUP_REMOVED lines=10> */
.L_x_16:


//--------------------- .text._Z7matmulbPKfS0_Pfi --------------------------
	.section	.text._Z7matmulbPKfS0_Pfi,"ax",@progbits
	.align	128
        .global         _Z7matmulbPKfS0_Pfi
        .type           _Z7matmulbPKfS0_Pfi,@function
        .size           _Z7matmulbPKfS0_Pfi,(.L_x_17 - _Z7matmulbPKfS0_Pfi)
        .other          _Z7matmulbPKfS0_Pfi,@"STO_CUDA_ENTRY STV_DEFAULT"
_Z7matmulbPKfS0_Pfi:
.text._Z7matmulbPKfS0_Pfi:
[----:B------:R-:W-:Y:S01]  /*0000*/  LDC R1, c[0x0][0x37c] ;  /* 0x0000df00ff017b82 */ /* 0x000fe20000000800 */
[----:B------:R-:W0:Y:S07]  /*0010*/  S2R R3, SR_CTAID.Y ;  /* 0x0000000000037919 */ /* 0x000e2e0000002600 */
[----:B------:R-:W1:Y:S01]  /*0020*/  LDC R0, c[0x0][0x398] ;  /* 0x0000e600ff007b82 */ /* 0x000e620000000800 */
[----:B------:R-:W2:Y:S01]  /*0030*/  LDCU.64 UR8, c[0x0][0x358] ;  /* 0x00006b00ff0877ac */ /* 0x000ea20008000a00 */
[----:B------:R-:W-:Y:S01]  /*0040*/  HFMA2 R11, -RZ, RZ, 0, 0 ;  /* 0x00000000ff0b7431 */ /* 0x000fe200000001ff */
[----:B------:R-:W0:Y:S01]  /*0050*/  S2R R8, SR_TID.Y ;  /* 0x0000000000087919 */ /* 0x000e220000002200 */
[----:B------:R-:W3:Y:S04]  /*0060*/  S2R R4, SR_CTAID.X ;  /* 0x0000000000047919 */ /* 0x000ee80000002500 */
[----:B------:R-:W4:Y:S01]  /*0070*/  LDC.64 R20, c[0x0][0x390] ;  /* 0x0000e400ff147b82 */ /* 0x000f220000000a00 */
[----:B------:R-:W3:Y:S01]  /*0080*/  S2R R9, SR_TID.X ;  /* 0x0000000000097919 */ /* 0x000ee20000002100 */
[----:B-1----:R-:W-:-:S02]  /*0090*/  ISETP.GE.AND P0, PT, R0, 0x1, PT ;  /* 0x000000010000780c */ /* 0x002fc40003f06270 */
[----:B0-----:R-:W-:Y:S02]  /*00a0*/  LEA R3, R3, R8, 0x5 ;  /* 0x0000000803037211 */ /* 0x001fe400078e28ff */
[----:B---3--:R-:W-:-:S05]  /*00b0*/  LEA R2, R4, R9, 0x5 ;  /* 0x0000000904027211 */ /* 0x008fca00078e28ff */
[----:B------:R-:W-:-:S04]  /*00c0*/  IMAD R5, R3, R0, R2 ;  /* 0x0000000003057224 */ /* 0x000fc800078e0202 */
[----:B----4-:R-:W-:Y:S01]  /*00d0*/  IMAD.WIDE R20, R5, 0x4, R20 ;  /* 0x0000000405147825 */ /* 0x010fe200078e0214 */
[----:B--2---:R-:W-:Y:S06]  /*00e0*/  @!P0 BRA `(.L_x_3) ;  /* 0x0000000400948947 */ /* 0x004fec0003800000 */
[----:B------:R-:W0:Y:S01]  /*00f0*/  S2UR UR6, SR_CgaCtaId ;  /* 0x00000000000679c3 */ /* 0x000e220000008800 */
[----:B------:R-:W-:Y:S01]  /*0100*/  UMOV UR4, 0x400 ;  /* 0x0000040000047882 */ /* 0x000fe20000000000 */
[-CC-:B------:R-:W-:Y:S01]  /*0110*/  IMAD R5, R8, R0.reuse, R9.reuse ;  /* 0x0000000008057224 */ /* 0x180fe200078e0209 */
[----:B------:R-:W-:Y:S01]  /*0120*/  UIADD3 UR5, UPT, UPT, UR4, 0x1000, URZ ;  /* 0x0000100004057890 */ /* 0x000fe2000fffe0ff */
[----:B------:R-:W-:Y:S01]  /*0130*/  IMAD R2, R3, R0, R9 ;  /* 0x0000000003027224 */ /* 0x000fe200078e0209 */
[----:B------:R-:W-:Y:S02]  /*0140*/  MOV R11, RZ ;  /* 0x000000ff000b7202 */ /* 0x000fe40000000f00 */
[----:B------:R-:W-:Y:S01]  /*0150*/  LEA R5, R4, R5, 0x5 ;  /* 0x0000000504057211 */ /* 0x000fe200078e28ff */
[----:B------:R-:W1:Y:S08]  /*0160*/  LDC.64 R18, c[0x0][0x380] ;  /* 0x0000e000ff127b82 */ /* 0x000e700000000a00 */
[----:B------:R-:W2:Y:S01]  /*0170*/  LDC.64 R16, c[0x0][0x388] ;  /* 0x0000e200ff107b82 */ /* 0x000ea20000000a00 */
[----:B0-----:R-:W-:-:S02]  /*0180*/  ULEA UR4, UR6, UR4, 0x18 ;  /* 0x0000000406047291 */ /* 0x001fc4000f8ec0ff */
[----:B------:R-:W-:-:S04]  /*0190*/  ULEA UR5, UR6, UR5, 0x18 ;  /* 0x0000000506057291 */ /* 0x000fc8000f8ec0ff */
[C---:B------:R-:W-:Y:S01]  /*01a0*/  LEA R7, R8.reuse, UR4, 0x7 ;  /* 0x0000000408077c11 */ /* 0x040fe2000f8e38ff */
[----:B------:R-:W-:Y:S01]  /*01b0*/  UMOV UR4, URZ ;  /* 0x000000ff00047c82 */ /* 0x000fe20008000000 */
[C---:B------:R-:W-:Y:S02]  /*01c0*/  LEA R4, R9.reuse, UR5, 0x2 ;  /* 0x0000000509047c11 */ /* 0x040fe4000f8e10ff */
[----:B------:R-:W-:Y:S02]  /*01d0*/  LEA R6, R9, R7, 0x2 ;  /* 0x0000000709067211 */ /* 0x000fe400078e10ff */
[----:B------:R-:W-:-:S07]  /*01e0*/  LEA R3, R8, R4, 0x7 ;  /* 0x0000000408037211 */ /* 0x000fce00078e38ff */
.L_x_4:
[----:B-1----:R-:W-:-:S04]  /*01f0*/  IMAD.WIDE R8, R2, 0x4, R18 ;  /* 0x0000000402087825 */ /* 0x002fc800078e0212 */
[----:B--2---:R-:W-:Y:S01]  /*0200*/  IMAD.WIDE.U32 R26, R5, 0x4, R16 ;  /* 0x00000004051a7825 */ /* 0x004fe200078e0010 */
[----:B------:R-:W2:Y:S05]  /*0210*/  LDG.E R29, desc[UR8][R8.64] ;  /* 0x00000008081d7981 */ /* 0x000eaa000c1e1900 */
[----:B------:R-:W3:Y:S01]  /*0220*/  LDG.E R26, desc[UR8][R26.64] ;  /* 0x000000081a1a7981 */ /* 0x000ee2000c1e1900 */
[----:B------:R-:W-:Y:S01]  /*0230*/  UIADD3 UR4, UPT, UPT, UR4, 0x20, URZ ;  /* 0x0000002004047890 */ /* 0x000fe2000fffe0ff */
[----:B------:R-:W-:Y:S02]  /*0240*/  IADD3 R2, PT, PT, R2, 0x20, RZ ;  /* 0x0000002002027810 */ /* 0x000fe40007ffe0ff */
[----:B------:R-:W-:-:S03]  /*0250*/  LEA R5, R0, R5, 0x5 ;  /* 0x0000000500057211 */ /* 0x000fc600078e28ff */
[----:B------:R-:W-:Y:S01]  /*0260*/  ISETP.LE.AND P0, PT, R0, UR4, PT ;  /* 0x0000000400007c0c */ /* 0x000fe2000bf03270 */
[----:B--2---:R-:W-:Y:S04]  /*0270*/  STS [R6], R29 ;  /* 0x0000001d06007388 */ /* 0x004fe80000000800 */
[----:B---3--:R-:W-:Y:S01]  /*0280*/  STS [R3], R26 ;  /* 0x0000001a03007388 */ /* 0x008fe20000000800 */
[----:B------:R-:W-:Y:S06]  /*0290*/  BAR.SYNC.DEFER_BLOCKING 0x0 ;  /* 0x0000000000007b1d */ /* 0x000fec0000010000 */
[----:B------:R-:W-:Y:S04]  /*02a0*/  LDS R10, [R4] ;  /* 0x00000000040a7984 */ /* 0x000fe80000000800 */
[----:B------:R-:W0:Y:S04]  /*02b0*/  LDS.128 R12, [R7] ;  /* 0x00000000070c7984 */ /* 0x000e280000000c00 */
[----:B------:R-:W1:Y:S04]  /*02c0*/  LDS R22, [R4+0x80] ;  /* 0x0000800004167984 */ /* 0x000e680000000800 */
[----:B------:R-:W2:Y:S04]  /*02d0*/  LDS R23, [R4+0x100] ;  /* 0x0001000004177984 */ /* 0x000ea80000000800 */
[----:B------:R-:W3:Y:S04]  /*02e0*/  LDS R24, [R4+0x180] ;  /* 0x0001800004187984 */ /* 0x000ee80000000800 */
[----:B------:R-:W-:Y:S04]  /*02f0*/  LDS R25, [R4+0x200] ;  /* 0x0002000004197984 */ /* 0x000fe80000000800 */
[----:B------:R-:W-:Y:S01]  /*0300*/  LDS R26, [R4+0xb80] ;  /* 0x000b8000041a7984 */ /* 0x000fe20000000800 */
[----:B0-----:R-:W-:-:S03]  /*0310*/  FFMA R12, R12, R10, R11 ;  /* 0x0000000a0c0c7223 */ /* 0x001fc6000000000b */
[----:B------:R-:W0:Y:S01]  /*0320*/  LDS.128 R8, [R7+0x10] ;  /* 0x0000100007087984 */ /* 0x000e220000000c00 */
[----:B-1----:R-:W-:-:S03]  /*0330*/  FFMA R12, R22, R13, R12 ;  /* 0x0000000d160c7223 */ /* 0x002fc6000000000c */
[----:B------:R-:W1:Y:S01]  /*0340*/  LDS R22, [R4+0x280] ;  /* 0x0002800004167984 */ /* 0x000e620000000800 */
[----:B--2---:R-:W-:-:S03]  /*0350*/  FFMA R13, R23, R14, R12 ;  /* 0x0000000e170d7223 */ /* 0x004fc6000000000c */
[----:B------:R-:W2:Y:S01]  /*0360*/  LDS R23, [R4+0x300] ;  /* 0x0003000004177984 */ /* 0x000ea20000000800 */
[----:B---3--:R-:W-:-:S03]  /*0370*/  FFMA R13, R24, R15, R13 ;  /* 0x0000000f180d7223 */ /* 0x008fc6000000000d */
[----:B------:R-:W3:Y:S01]  /*0380*/  LDS R24, [R4+0x380] ;  /* 0x0003800004187984 */ /* 0x000ee20000000800 */
[----:B0-----:R-:W-:-:S03]  /*0390*/  FFMA R27, R8, R25, R13 ;  /* 0x00000019081b7223 */ /* 0x001fc6000000000d */
[----:B------:R-:W-:Y:S01]  /*03a0*/  LDS R25, [R4+0x400] ;  /* 0x0004000004197984 */ /* 0x000fe20000000800 */
[----:B-1----:R-:W-:-:S03]  /*03b0*/  FFMA R8, R22, R9, R27 ;  /* 0x0000000916087223 */ /* 0x002fc6000000001b */
[----:B------:R-:W0:Y:S01]  /*03c0*/  LDS.128 R12, [R7+0x20] ;  /* 0x00002000070c7984 */ /* 0x000e220000000c00 */
[----:B--2---:R-:W-:-:S03]  /*03d0*/  FFMA R9, R23, R10, R8 ;  /* 0x0000000a17097223 */ /* 0x004fc60000000008 */
[----:B------:R-:W1:Y:S01]  /*03e0*/  LDS R22, [R4+0x480] ;  /* 0x0004800004167984 */ /* 0x000e620000000800 */
[----:B---3--:R-:W-:-:S03]  /*03f0*/  FFMA R9, R24, R11, R9 ;  /* 0x0000000b18097223 */ /* 0x008fc60000000009 */
[----:B------:R-:W2:Y:S04]  /*0400*/  LDS R23, [R4+0x500] ;  /* 0x0005000004177984 */ /* 0x000ea80000000800 */
        /* <DEDUP_REMOVED lines=27> */
[----:B------:R-:W-:Y:S01]  /*05c0*/  LDS R24, [R4+0xc80] ;  /* 0x000c800004187984 */ /* 0x000fe20000000800 */
[----:B0-----:R-:W-:-:S03]  /*05d0*/  FFMA R27, R8, R25, R13 ;  /* 0x00000019081b7223 */ /* 0x001fc6000000000d */
[----:B------:R-:W-:Y:S01]  /*05e0*/  LDS R25, [R4+0xc00] ;  /* 0x000c000004197984 */ /* 0x000fe20000000800 */
[----:B-1----:R-:W-:-:S03]  /*05f0*/  FFMA R22, R22, R9, R27 ;  /* 0x0000000916167223 */ /* 0x002fc6000000001b */
[----:B------:R-:W0:Y:S01]  /*0600*/  LDS.128 R12, [R7+0x60] ;  /* 0x00006000070c7984 */ /* 0x000e220000000c00 */
[----:B--2---:R-:W-:-:S03]  /*0610*/  FFMA R9, R23, R10, R22 ;  /* 0x0000000a17097223 */ /* 0x004fc60000000016 */
[----:B------:R-:W1:Y:S01]  /*0620*/  LDS R23, [R4+0xd00] ;  /* 0x000d000004177984 */ /* 0x000e620000000800 */
[----:B------:R-:W-:-:S03]  /*0630*/  FFMA R9, R26, R11, R9 ;  /* 0x0000000b1a097223 */ /* 0x000fc60000000009 */
[----:B------:R-:W2:Y:S01]  /*0640*/  LDS R22, [R4+0xd80] ;  /* 0x000d800004167984 */ /* 0x000ea20000000800 */
[----:B0-----:R-:W-:-:S03]  /*0650*/  FFMA R27, R12, R25, R9 ;  /* 0x000000190c1b7223 */ /* 0x001fc60000000009 */
[----:B------:R-:W-:Y:S01]  /*0660*/  LDS R25, [R4+0xe00] ;  /* 0x000e000004197984 */ /* 0x000fe20000000800 */
[----:B------:R-:W-:-:S03]  /*0670*/  FFMA R24, R24, R13, R27 ;  /* 0x0000000d18187223 */ /* 0x000fc6000000001b */
[----:B------:R-:W0:Y:S01]  /*0680*/  LDS.128 R8, [R7+0x70] ;  /* 0x0000700007087984 */ /* 0x000e220000000c00 */
[----:B-1----:R-:W-:-:S03]  /*0690*/  FFMA R23, R23, R14, R24 ;  /* 0x0000000e17177223 */ /* 0x002fc60000000018 */
[----:B------:R-:W1:Y:S01]  /*06a0*/  LDS R27, [R4+0xe80] ;  /* 0x000e8000041b7984 */ /* 0x000e620000000800 */
[----:B--2---:R-:W-:-:S03]  /*06b0*/  FFMA R15, R22, R15, R23 ;  /* 0x0000000f160f7223 */ /* 0x004fc60000000017 */
[----:B------:R-:W2:Y:S04]  /*06c0*/  LDS R13, [R4+0xf00] ;  /* 0x000f0000040d7984 */ /* 0x000ea80000000800 */
[----:B------:R-:W3:Y:S01]  /*06d0*/  LDS R12, [R4+0xf80] ;  /* 0x000f8000040c7984 */ /* 0x000ee20000000800 */
[----:B0-----:R-:W-:-:S04]  /*06e0*/  FFMA R8, R8, R25, R15 ;  /* 0x0000001908087223 */ /* 0x001fc8000000000f */
[----:B-1----:R-:W-:-:S04]  /*06f0*/  FFMA R8, R27, R9, R8 ;  /* 0x000000091b087223 */ /* 0x002fc80000000008 */
[----:B--2---:R-:W-:-:S04]  /*0700*/  FFMA R13, R13, R10, R8 ;  /* 0x0000000a0d0d7223 */ /* 0x004fc80000000008 */
[----:B---3--:R-:W-:Y:S01]  /*0710*/  FFMA R11, R12, R11, R13 ;  /* 0x0000000b0c0b7223 */ /* 0x008fe2000000000d */
[----:B------:R-:W-:Y:S06]  /*0720*/  BAR.SYNC.DEFER_BLOCKING 0x0 ;  /* 0x0000000000007b1d */ /* 0x000fec0000010000 */
[----:B------:R-:W-:Y:S05]  /*0730*/  @!P0 BRA `(.L_x_4) ;  /* 0xfffffff800ac8947 */ /* 0x000fea000383ffff */
.L_x_3:
[----:B------:R-:W-:Y:S01]  /*0740*/  STG.E desc[UR8][R20.64], R11 ;  /* 0x0000000b14007986 */ /* 0x000fe2000c101908 */
[----:B------:R-:W-:Y:S05]  /*0750*/  EXIT ;  /* 0x000000000000794d */ /* 0x000fea0003800000 */
.L_x_5:
        /* <DEDUP_REMOVED lines=10> */
.L_x_17:


//--------------------- .text._Z6matmulPKfS0_Pfi  --------------------------
	.section	.text._Z6matmulPKfS0_Pfi,"ax",@progbits
	.align	128
        .global         _Z6matmulPKfS0_Pfi
        .type           _Z6matmulPKfS0_Pfi,@function
        .size           _Z6matmulPKfS0_Pfi,(.L_x_18 - _Z6matmulPKfS0_Pfi)
        .other          _Z6matmulPKfS0_Pfi,@"STO_CUDA_ENTRY STV_DEFAULT"
_Z6matmulPKfS0_Pfi:
.text._Z6matmulPKfS0_Pfi:
[----:B------:R-:W-:Y:S01]  /*0000*/  LDC R1, c[0x0][0x37c] ;  /* 0x0000df00ff017b82 */ /* 0x000fe20000000800 */
[----:B------:R-:W0:Y:S07]  /*0010*/  S2R R0, SR_TID.Y ;  /* 0x0000000000007919 */ /* 0x000e2e0000002200 */
[----:B------:R-:W0:Y:S01]  /*0020*/  S2UR UR4, SR_CTAID.Y ;  /* 0x00000000000479c3 */ /* 0x000e220000002600 */
[----:B------:R-:W1:Y:S01]  /*0030*/  LDCU UR20, c[0x0][0x398] ;  /* 0x00007300ff1477ac */ /* 0x000e620008000800 */
[----:B------:R-:W2:Y:S06]  /*0040*/  S2R R3, SR_TID.X ;  /* 0x0000000000037919 */ /* 0x000eac0000002100 */
[----:B------:R-:W0:Y:S08]  /*0050*/  LDC R13, c[0x0][0x364] ;  /* 0x0000d900ff0d7b82 */ /* 0x000e300000000800 */
[----:B------:R-:W2:Y:S08]  /*0060*/  S2UR UR5, SR_CTAID.X ;  /* 0x00000000000579c3 */ /* 0x000eb00000002500 */
[----:B------:R-:W2:Y:S01]  /*0070*/  LDC R2, c[0x0][0x360] ;  /* 0x0000d800ff027b82 */ /* 0x000ea20000000800 */
[----:B0-----:R-:W-:-:S02]  /*0080*/  IMAD R13, R13, UR4, R0 ;  /* 0x000000040d0d7c24 */ /* 0x001fc4000f8e0200 */
[----:B--2---:R-:W-:-:S05]  /*0090*/  IMAD R0, R2, UR5, R3 ;  /* 0x0000000502007c24 */ /* 0x004fca000f8e0203 */
[----:B------:R-:W-:-:S04]  /*00a0*/  VIMNMX R2, PT, PT, R13, R0, !PT ;  /* 0x000000000d027248 */ /* 0x000fc80007fe0100 */
[----:B-1----:R-:W-:-:S13]  /*00b0*/  ISETP.GE.AND P0, PT, R2, UR20, PT ;  /* 0x0000001402007c0c */ /* 0x002fda000bf06270 */
[----:B------:R-:W-:Y:S05]  /*00c0*/  @P0 EXIT ;  /* 0x000000000000094d */ /* 0x000fea0003800000 */
[----:B------:R-:W-:Y:S01]  /*00d0*/  UISETP.GE.U32.AND UP0, UPT, UR20, 0x8, UPT ;  /* 0x000000081400788c */ /* 0x000fe2000bf06070 */
[----:B------:R-:W-:Y:S02]  /*00e0*/  HFMA2 R12, -RZ, RZ, 0, 0 ;  /* 0x00000000ff0c7431 */ /* 0x000fe400000001ff */
[----:B------:R-:W-:Y:S01]  /*00f0*/  IMAD R13, R13, UR20, RZ ;  /* 0x000000140d0d7c24 */ /* 0x000fe2000f8e02ff */
[----:B------:R-:W-:Y:S01]  /*0100*/  UMOV UR4, URZ ;  /* 0x000000ff00047c82 */ /* 0x000fe20008000000 */
[----:B------:R-:W0:Y:S04]  /*0110*/  LDCU.64 UR18, c[0x0][0x358] ;  /* 0x00006b00ff1277ac */ /* 0x000e280008000a00 */
[----:B------:R-:W-:Y:S05]  /*0120*/  BRA.U !UP0, `(.L_x_6) ;  /* 0x0000000508047547 */ /* 0x000fea000b800000 */
[----:B------:R-:W1:Y:S01]  /*0130*/  LDCU.128 UR24, c[0x0][0x380] ;  /* 0x00007000ff1877ac */ /* 0x000e620008000c00 */
[----:B------:R-:W-:Y:S02]  /*0140*/  MOV R12, RZ ;  /* 0x000000ff000c7202 */ /* 0x000fe40000000f00 */
[----:B------:R-:W-:Y:S01]  /*0150*/  MOV R14, R0 ;  /* 0x00000000000e7202 */ /* 0x000fe20000000f00 */
[----:B------:R-:W-:-:S04]  /*0160*/  ULOP3.LUT UR4, UR20, 0x7ffffff8, URZ, 0xc0, !UPT ;  /* 0x7ffffff814047892 */ /* 0x000fc8000f8ec0ff */
[----:B------:R-:W-:Y:S01]  /*0170*/  UIADD3 UR5, UPT, UPT, -UR4, URZ, URZ ;  /* 0x000000ff04057290 */ /* 0x000fe2000fffe1ff */
[----:B-1----:R-:W-:Y:S01]  /*0180*/  MOV R2, UR24 ;  /* 0x0000001800027c02 */ /* 0x002fe20008000f00 */
[----:B------:R-:W-:Y:S01]  /*0190*/  UIMAD.WIDE UR6, UR20, 0x8, UR26 ;  /* 0x00000008140678a5 */ /* 0x000fe2000f8e021a */
[----:B------:R-:W-:Y:S01]  /*01a0*/  MOV R3, UR25 ;  /* 0x0000001900037c02 */ /* 0x000fe20008000f00 */
[----:B------:R-:W-:Y:S02]  /*01b0*/  UIMAD.WIDE UR8, UR20, 0xc, UR26 ;  /* 0x0000000c140878a5 */ /* 0x000fe4000f8e021a */
[----:B------:R-:W-:Y:S01]  /*01c0*/  UIMAD.WIDE UR10, UR20, 0x10, UR26 ;  /* 0x00000010140a78a5 */ /* 0x000fe2000f8e021a */
[----:B------:R-:W-:Y:S01]  /*01d0*/  IMAD.WIDE.U32 R2, R13, 0x4, R2 ;  /* 0x000000040d027825 */ /* 0x000fe200078e0002 */
[----:B------:R-:W-:Y:S02]  /*01e0*/  UIMAD.WIDE UR12, UR20, 0x14, UR26 ;  /* 0x00000014140c78a5 */ /* 0x000fe4000f8e021a */
[----:B------:R-:W-:Y:S01]  /*01f0*/  UIMAD.WIDE UR14, UR20, 0x18, UR26 ;  /* 0x00000018140e78a5 */ /* 0x000fe2000f8e021a */
[----:B------:R-:W-:Y:S01]  /*0200*/  IADD3 R2, P0, PT, R2, 0x10, RZ ;  /* 0x0000001002027810 */ /* 0x000fe20007f1e0ff */
[----:B------:R-:W-:-:S03]  /*0210*/  UIMAD.WIDE UR16, UR20, 0x1c, UR26 ;  /* 0x0000001c141078a5 */ /* 0x000fc6000f8e021a */
[----:B------:R-:W-:-:S09]  /*0220*/  IADD3.X R3, PT, PT, RZ, R3, RZ, P0, !PT ;  /* 0x00000003ff037210 */ /* 0x000fd200007fe4ff */
.L_x_7:
[----:B------:R-:W-:Y:S01]  /*0230*/  UIMAD.WIDE UR22, UR20, 0x4, UR26 ;  /* 0x00000004141678a5 */ /* 0x000fe2000f8e021a */
[----:B------:R-:W-:Y:S02]  /*0240*/  IMAD.MOV.U32 R23, RZ, RZ, 0x4 ;  /* 0x00000004ff177424 */ /* 0x000fe400078e00ff */
[----:B------:R-:W-:Y:S01]  /*0250*/  HFMA2 R11, -RZ, RZ, 0, 2.384185791015625e-07 ;  /* 0x00000004ff0b7431 */ /* 0x000fe200000001ff */
[----:B------:R-:W-:Y:S01]  /*0260*/  MOV R25, 0x4 ;  /* 0x0000000400197802 */ /* 0x000fe20000000f00 */
[----:B0-----:R-:W2:Y:S01]  /*0270*/  LDG.E R21, desc[UR18][R2.64+-0x10] ;  /* 0xfffff01202157981 */ /* 0x001ea2000c1e1900 */
[C---:B------:R-:W-:Y:S01]  /*0280*/  IMAD.WIDE R22, R14.reuse, R23, UR26 ;  /* 0x0000001a0e167e25 */ /* 0x040fe2000f8e0217 */
[----:B------:R-:W-:Y:S02]  /*0290*/  MOV R8, UR22 ;  /* 0x0000001600087c02 */ /* 0x000fe40008000f00 */
[----:B------:R-:W-:Y:S01]  /*02a0*/  MOV R9, UR23 ;  /* 0x0000001700097c02 */ /* 0x000fe20008000f00 */
[----:B------:R-:W3:Y:S02]  /*02b0*/  LDG.E R19, desc[UR18][R2.64+-0xc] ;  /* 0xfffff41202137981 */ /* 0x000ee4000c1e1900 */
[----:B------:R-:W-:-:S02]  /*02c0*/  IMAD.WIDE R8, R14, 0x4, R8 ;  /* 0x000000040e087825 */ /* 0x000fc400078e0208 */
[----:B------:R-:W2:Y:S01]  /*02d0*/  LDG.E R22, desc[UR18][R22.64] ;  /* 0x0000001216167981 */ /* 0x000ea2000c1e1900 */
[----:B------:R-:W-:Y:S01]  /*02e0*/  MOV R5, 0x4 ;  /* 0x0000000400057802 */ /* 0x000fe20000000f00 */
[C---:B------:R-:W-:Y:S02]  /*02f0*/  IMAD.WIDE R24, R14.reuse, R25, UR6 ;  /* 0x000000060e187e25 */ /* 0x040fe4000f8e0219 */
[----:B------:R0:W3:Y:S02]  /*0300*/  LDG.E R20, desc[UR18][R8.64] ;  /* 0x0000001208147981 */ /* 0x0000e4000c1e1900 */
[----:B------:R-:W-:Y:S02]  /*0310*/  IMAD.WIDE R10, R14, R11, UR8 ;  /* 0x000000080e0a7e25 */ /* 0x000fe4000f8e020b */
[----:B------:R-:W4:Y:S04]  /*0320*/  LDG.E R18, desc[UR18][R24.64] ;  /* 0x0000001218127981 */ /* 0x000f28000c1e1900 */
[----:B------:R-:W4:Y:S01]  /*0330*/  LDG.E R17, desc[UR18][R2.64+-0x8] ;  /* 0xfffff81202117981 */ /* 0x000f22000c1e1900 */
[----:B0-----:R-:W-:-:S02]  /*0340*/  HFMA2 R9, -RZ, RZ, 0, 2.384185791015625e-07 ;  /* 0x00000004ff097431 */ /* 0x001fc400000001ff */
[----:B------:R-:W-:Y:S01]  /*0350*/  IMAD.MOV.U32 R7, RZ, RZ, 0x4 ;  /* 0x00000004ff077424 */ /* 0x000fe200078e00ff */
[----:B------:R0:W5:Y:S01]  /*0360*/  LDG.E R16, desc[UR18][R10.64] ;  /* 0x000000120a107981 */ /* 0x000162000c1e1900 */
[----:B------:R-:W-:-:S03]  /*0370*/  IMAD.WIDE R4, R14, R5, UR10 ;  /* 0x0000000a0e047e25 */ /* 0x000fc6000f8e0205 */
[----:B------:R-:W5:Y:S01]  /*0380*/  LDG.E R15, desc[UR18][R2.64+-0x4] ;  /* 0xfffffc12020f7981 */ /* 0x000f62000c1e1900 */
[C---:B------:R-:W-:Y:S01]  /*0390*/  IMAD.WIDE R6, R14.reuse, R7, UR12 ;  /* 0x0000000c0e067e25 */ /* 0x040fe2000f8e0207 */
[----:B------:R-:W-:Y:S02]  /*03a0*/  MOV R27, 0x4 ;  /* 0x00000004001b7802 */ /* 0x000fe40000000f00 */
[----:B------:R1:W5:Y:S01]  /*03b0*/  LDG.E R4, desc[UR18][R4.64] ;  /* 0x0000001204047981 */ /* 0x000362000c1e1900 */
[----:B------:R-:W-:-:S03]  /*03c0*/  IMAD.WIDE R8, R14, R9, UR14 ;  /* 0x0000000e0e087e25 */ /* 0x000fc6000f8e0209 */
[----:B------:R-:W5:Y:S01]  /*03d0*/  LDG.E R23, desc[UR18][R2.64] ;  /* 0x0000001202177981 */ /* 0x000f62000c1e1900 */
[----:B0-----:R-:W-:-:S03]  /*03e0*/  IMAD.WIDE R10, R14, R27, UR16 ;  /* 0x000000100e0a7e25 */ /* 0x001fc6000f8e021b */
[----:B------:R-:W5:Y:S04]  /*03f0*/  LDG.E R7, desc[UR18][R6.64] ;  /* 0x0000001206077981 */ /* 0x000f68000c1e1900 */
[----:B------:R-:W5:Y:S04]  /*0400*/  LDG.E R24, desc[UR18][R2.64+0x4] ;  /* 0x0000041202187981 */ /* 0x000f68000c1e1900 */
[----:B------:R-:W5:Y:S04]  /*0410*/  LDG.E R8, desc[UR18][R8.64] ;  /* 0x0000001208087981 */ /* 0x000f68000c1e1900 */
[----:B------:R-:W5:Y:S04]  /*0420*/  LDG.E R25, desc[UR18][R2.64+0x8] ;  /* 0x0000081202197981 */ /* 0x000f68000c1e1900 */
[----:B------:R-:W5:Y:S04]  /*0430*/  LDG.E R10, desc[UR18][R10.64] ;  /* 0x000000120a0a7981 */ /* 0x000f68000c1e1900 */
[----:B------:R0:W5:Y:S01]  /*0440*/  LDG.E R27, desc[UR18][R2.64+0xc] ;  /* 0x00000c12021b7981 */ /* 0x000162000c1e1900 */
[----:B------:R-:W-:-:S04]  /*0450*/  UIADD3 UR5, UPT, UPT, UR5, 0x8, URZ ;  /* 0x0000000805057890 */ /* 0x000fc8000fffe0ff */
[----:B------:R-:W-:Y:S01]  /*0460*/  UISETP.NE.AND UP0, UPT, UR5, URZ, UPT ;  /* 0x000000ff0500728c */ /* 0x000fe2000bf05270 */
[----:B-1----:R-:W-:Y:S02]  /*0470*/  MOV R5, UR20 ;  /* 0x0000001400057c02 */ /* 0x002fe40008000f00 */
[----:B0-----:R-:W-:Y:S02]  /*0480*/  IADD3 R2, P0, PT, R2, 0x20, RZ ;  /* 0x0000002002027810 */ /* 0x001fe40007f1e0ff */
[----:B------:R-:W-:Y:S02]  /*0490*/  LEA R14, R5, R14, 0x3 ;  /* 0x0000000e050e7211 */ /* 0x000fe400078e18ff */
[----:B------:R-:W-:Y:S01]  /*04a0*/  IADD3.X R3, PT, PT, RZ, R3, RZ, P0, !PT ;  /* 0x00000003ff037210 */ /* 0x000fe200007fe4ff */
[----:B--2---:R-:W-:-:S04]  /*04b0*/  FFMA R22, R21, R22, R12 ;  /* 0x0000001615167223 */ /* 0x004fc8000000000c */
[----:B---3--:R-:W-:-:S04]  /*04c0*/  FFMA R20, R19, R20, R22 ;  /* 0x0000001413147223 */ /* 0x008fc80000000016 */
[----:B----4-:R-:W-:-:S04]  /*04d0*/  FFMA R18, R17, R18, R20 ;  /* 0x0000001211127223 */ /* 0x010fc80000000014 */
[----:B-----5:R-:W-:-:S04]  /*04e0*/  FFMA R16, R15, R16, R18 ;  /* 0x000000100f107223 */ /* 0x020fc80000000012 */
[----:B------:R-:W-:-:S04]  /*04f0*/  FFMA R23, R23, R4, R16 ;  /* 0x0000000417177223 */ /* 0x000fc80000000010 */
[----:B------:R-:W-:-:S04]  /*0500*/  FFMA R24, R24, R7, R23 ;  /* 0x0000000718187223 */ /* 0x000fc80000000017 */
[----:B------:R-:W-:-:S04]  /*0510*/  FFMA R8, R25, R8, R24 ;  /* 0x0000000819087223 */ /* 0x000fc80000000018 */
[----:B------:R-:W-:Y:S01]  /*0520*/  FFMA R12, R27, R10, R8 ;  /* 0x0000000a1b0c7223 */ /* 0x000fe20000000008 */
[----:B------:R-:W-:Y:S06]  /*0530*/  BRA.U UP0, `(.L_x_7) ;  /* 0xfffffffd003c7547 */ /* 0x000fec000b83ffff */
.L_x_6:
[----:B------:R-:W-:-:S04]  /*0540*/  ULOP3.LUT UR6, UR20, 0x7, URZ, 0xc0, !UPT ;  /* 0x0000000714067892 */ /* 0x000fc8000f8ec0ff */
[----:B------:R-:W-:-:S09]  /*0550*/  UISETP.NE.AND UP0, UPT, UR6, URZ, UPT ;  /* 0x000000ff0600728c */ /* 0x000fd2000bf05270 */
[----:B------:R-:W-:Y:S05]  /*0560*/  BRA.U !UP0, `(.L_x_8) ;  /* 0x0000000508387547 */ /* 0x000fea000b800000 */
[----:B------:R-:W-:Y:S02]  /*0570*/  UISETP.GE.U32.AND UP0, UPT, UR6, 0x4, UPT ;  /* 0x000000040600788c */ /* 0x000fe4000bf06070 */
[----:B------:R-:W-:-:S04]  /*0580*/  ULOP3.LUT UR5, UR20, 0x3, URZ, 0xc0, !UPT ;  /* 0x0000000314057892 */ /* 0x000fc8000f8ec0ff */
[----:B------:R-:W-:-:S03]  /*0590*/  UISETP.NE.AND UP1, UPT, UR5, URZ, UPT ;  /* 0x000000ff0500728c */ /* 0x000fc6000bf25270 */
[----:B------:R-:W-:Y:S08]  /*05a0*/  BRA.U !UP0, `(.L_x_9) ;  /* 0x00000001087c7547 */ /* 0x000ff0000b800000 */
[----:B------:R-:W1:Y:S01]  /*05b0*/  LDC.64 R6, c[0x0][0x388] ;  /* 0x0000e200ff067b82 */ /* 0x000e620000000a00 */
[----:B------:R-:W2:Y:S01]  /*05c0*/  LDCU.64 UR6, c[0x0][0x380] ;  /* 0x00007000ff0677ac */ /* 0x000ea20008000a00 */
[----:B------:R-:W-:Y:S01]  /*05d0*/  IMAD.U32 R9, RZ, RZ, UR4 ;  /* 0x00000004ff097e24 */ /* 0x000fe2000f8e00ff */
[C---:B------:R-:W-:Y:S02]  /*05e0*/  IADD3 R3, PT, PT, R13.reuse, UR4, RZ ;  /* 0x000000040d037c10 */ /* 0x040fe4000fffe0ff */
[----:B------:R-:W-:Y:S01]  /*05f0*/  IADD3 R10, P0, PT, R13, UR4, RZ ;  /* 0x000000040d0a7c10 */ /* 0x000fe2000ff1e0ff */
[----:B------:R-:W-:Y:S01]  /*0600*/  IMAD R9, R9, UR20, R0 ;  /* 0x0000001409097c24 */ /* 0x000fe2000f8e0200 */
[----:B------:R-:W-:Y:S01]  /*0610*/  MOV R11, UR20 ;  /* 0x00000014000b7c02 */ /* 0x000fe20008000f00 */
[----:B------:R-:W3:Y:S01]  /*0620*/  LDC.64 R4, c[0x0][0x380] ;  /* 0x0000e000ff047b82 */ /* 0x000ee20000000a00 */
[----:B------:R-:W-:Y:S01]  /*0630*/  MOV R15, UR20 ;  /* 0x00000014000f7c02 */ /* 0x000fe20008000f00 */
[----:B-1----:R-:W-:Y:S01]  /*0640*/  IMAD.WIDE R6, R9, 0x4, R6 ;  /* 0x0000000409067825 */ /* 0x002fe200078e0206 */
[----:B------:R-:W-:-:S05]  /*0650*/  MOV R9, UR20 ;  /* 0x0000001400097c02 */ /* 0x000fca0008000f00 */
[----:B------:R-:W-:Y:S02]  /*0660*/  IMAD.WIDE R8, R9, 0x4, R6 ;  /* 0x0000000409087825 */ /* 0x000fe400078e0206 */
[----:B0-----:R-:W4:Y:S02]  /*0670*/  LDG.E R6, desc[UR18][R6.64] ;  /* 0x0000001206067981 */ /* 0x001f24000c1e1900 */
[----:B---3--:R-:W-:Y:S01]  /*0680*/  IMAD.WIDE.U32 R4, R3, 0x4, R4 ;  /* 0x0000000403047825 */ /* 0x008fe200078e0004 */
[----:B------:R-:W-:Y:S01]  /*0690*/  IADD3.X R3, PT, PT, RZ, RZ, RZ, P0, !PT ;  /* 0x000000ffff037210 */ /* 0x000fe200007fe4ff */
[----:B------:R-:W3:Y:S01]  /*06a0*/  LDG.E R17, desc[UR18][R8.64] ;  /* 0x0000001208117981 */ /* 0x000ee2000c1e1900 */
[----:B--2---:R-:W-:-:S03]  /*06b0*/  LEA R2, P0, R10, UR6, 0x2 ;  /* 0x000000060a027c11 */ /* 0x004fc6000f8010ff */
[----:B------:R-:W4:Y:S01]  /*06c0*/  LDG.E R5, desc[UR18][R4.64] ;  /* 0x0000001204057981 */ /* 0x000f22000c1e1900 */
[----:B------:R-:W-:Y:S01]  /*06d0*/  LEA.HI.X R3, R10, UR7, R3, 0x2, P0 ;  /* 0x000000070a037c11 */ /* 0x000fe200080f1403 */
[----:B------:R-:W-:-:S04]  /*06e0*/  IMAD.WIDE R10, R11, 0x4, R8 ;  /* 0x000000040b0a7825 */ /* 0x000fc800078e0208 */
[----:B------:R-:W3:Y:S01]  /*06f0*/  LDG.E R16, desc[UR18][R2.64+0x4] ;  /* 0x0000041202107981 */ /* 0x000ee2000c1e1900 */
[----:B------:R-:W-:-:S03]  /*0700*/  IMAD.WIDE R14, R15, 0x4, R10 ;  /* 0x000000040f0e7825 */ /* 0x000fc600078e020a */
[----:B------:R-:W2:Y:S04]  /*0710*/  LDG.E R19, desc[UR18][R10.64] ;  /* 0x000000120a137981 */ /* 0x000ea8000c1e1900 */
[----:B------:R-:W2:Y:S04]  /*0720*/  LDG.E R18, desc[UR18][R2.64+0x8] ;  /* 0x0000081202127981 */ /* 0x000ea8000c1e1900 */
[----:B------:R-:W5:Y:S04]  /*0730*/  LDG.E R20, desc[UR18][R2.64+0xc] ;  /* 0x00000c1202147981 */ /* 0x000f68000c1e1900 */
[----:B------:R-:W5:Y:S01]  /*0740*/  LDG.E R14, desc[UR18][R14.64] ;  /* 0x000000120e0e7981 */ /* 0x000f62000c1e1900 */
[----:B------:R-:W-:Y:S01]  /*0750*/  UIADD3 UR4, UPT, UPT, UR4, 0x4, URZ ;  /* 0x0000000404047890 */ /* 0x000fe2000fffe0ff */
[----:B----4-:R-:W-:-:S04]  /*0760*/  FFMA R5, R5, R6, R12 ;  /* 0x0000000605057223 */ /* 0x010fc8000000000c */
[----:B---3--:R-:W-:-:S04]  /*0770*/  FFMA R5, R16, R17, R5 ;  /* 0x0000001110057223 */ /* 0x008fc80000000005 */
[----:B--2---:R-:W-:-:S04]  /*0780*/  FFMA R5, R18, R19, R5 ;  /* 0x0000001312057223 */ /* 0x004fc80000000005 */
[----:B-----5:R-:W-:-:S07]  /*0790*/  FFMA R12, R20, R14, R5 ;  /* 0x0000000e140c7223 */ /* 0x020fce0000000005 */
.L_x_9:
[----:B------:R-:W-:Y:S05]  /*07a0*/  BRA.U !UP1, `(.L_x_8) ;  /* 0x0000000109a87547 */ /* 0x000fea000b800000 */
[----:B------:R-:W-:Y:S01]  /*07b0*/  UISETP.NE.AND UP0, UPT, UR5, 0x1, UPT ;  /* 0x000000010500788c */ /* 0x000fe2000bf05270 */
[----:B------:R-:W-:Y:S01]  /*07c0*/  MOV R7, UR4 ;  /* 0x0000000400077c02 */ /* 0x000fe20008000f00 */
[----:B------:R-:W-:Y:S02]  /*07d0*/  ULOP3.LUT UR5, UR20, 0x1, URZ, 0xc0, !UPT ;  /* 0x0000000114057892 */ /* 0x000fe4000f8ec0ff */
[----:B------:R-:W-:Y:S02]  /*07e0*/  MOV R15, UR20 ;  /* 0x00000014000f7c02 */ /* 0x000fe40008000f00 */
[----:B------:R-:W-:Y:S01]  /*07f0*/  UISETP.NE.U32.AND UP1, UPT, UR5, 0x1, UPT ;  /* 0x000000010500788c */ /* 0x000fe2000bf25070 */
[----:B------:R-:W-:-:S04]  /*0800*/  PLOP3.LUT P1, PT, PT, PT, UP0, 0x80, 0x8 ;  /* 0x000000000008781c */ /* 0x000fc80003f2f008 */
[----:B------:R-:W1:Y:S01]  /*0810*/  @UP0 LDCU.128 UR8, c[0x0][0x380] ;  /* 0x00007000ff0807ac */ /* 0x000e620008000c00 */
[----:B------:R-:W-:Y:S01]  /*0820*/  PLOP3.LUT P0, PT, PT, PT, UP1, 0x80, 0x8 ;  /* 0x000000000008781c */ /* 0x000fe20003f0f018 */
[----:B------:R-:W2:Y:S04]  /*0830*/  @UP0 LDCU.64 UR6, c[0x0][0x380] ;  /* 0x00007000ff0607ac */ /* 0x000ea80008000a00 */
[----:B------:R-:W3:Y:S03]  /*0840*/  @!UP1 LDCU.128 UR12, c[0x0][0x380] ;  /* 0x00007000ff0c97ac */ /* 0x000ee60008000c00 */
[C---:B------:R-:W-:Y:S02]  /*0850*/  @P1 IADD3 R3, PT, PT, R13.reuse, UR4, RZ ;  /* 0x000000040d031c10 */ /* 0x040fe4000fffe0ff */
[----:B------:R-:W-:Y:S01]  /*0860*/  @P1 IADD3 R6, P2, PT, R13, UR4, RZ ;  /* 0x000000040d061c10 */ /* 0x000fe2000ff5e0ff */
[----:B------:R-:W-:Y:S01]  /*0870*/  @UP0 UIADD3 UR4, UPT, UPT, UR4, 0x2, URZ ;  /* 0x0000000204040890 */ /* 0x000fe2000fffe0ff */
[----:B-1----:R-:W-:Y:S01]  /*0880*/  MOV R11, UR9 ;  /* 0x00000009000b7c02 */ /* 0x002fe20008000f00 */
[----:B------:R-:W-:Y:S01]  /*0890*/  IMAD.U32 R10, RZ, RZ, UR8 ;  /* 0x00000008ff0a7e24 */ /* 0x000fe2000f8e00ff */
[----:B------:R-:W-:-:S02]  /*08a0*/  MOV R4, UR10 ;  /* 0x0000000a00047c02 */ /* 0x000fc40008000f00 */
[----:B------:R-:W-:Y:S01]  /*08b0*/  MOV R5, UR11 ;  /* 0x0000000b00057c02 */ /* 0x000fe20008000f00 */
[----:B------:R-:W-:-:S04]  /*08c0*/  @P1 IMAD.WIDE.U32 R10, R3, 0x4, R10 ;  /* 0x00000004030a1825 */ /* 0x000fc800078e000a */
[----:B------:R-:W-:Y:S01]  /*08d0*/  @P1 IMAD R3, R7, UR20, R0 ;  /* 0x0000001407031c24 */ /* 0x000fe2000f8e0200 */
[----:B------:R-:W-:Y:S01]  /*08e0*/  @P1 IADD3.X R7, PT, PT, RZ, RZ, RZ, P2, !PT ;  /* 0x000000ffff071210 */ /* 0x000fe200017fe4ff */
[----:B------:R-:W-:Y:S01]  /*08f0*/  IMAD.U32 R19, RZ, RZ, UR4 ;  /* 0x00000004ff137e24 */ /* 0x000fe2000f8e00ff */
[C---:B--2---:R-:W-:Y:S01]  /*0900*/  @P1 LEA R2, P2, R6.reuse, UR6, 0x2 ;  /* 0x0000000606021c11 */ /* 0x044fe2000f8410ff */
[----:B------:R-:W-:Y:S01]  /*0910*/  @P1 IMAD.WIDE R4, R3, 0x4, R4 ;  /* 0x0000000403041825 */ /* 0x000fe200078e0204 */
[----:B------:R-:W-:Y:S01]  /*0920*/  @!P0 IADD3 R17, PT, PT, R13, UR4, RZ ;  /* 0x000000040d118c10 */ /* 0x000fe2000fffe0ff */
[----:B0-----:R-:W2:Y:S01]  /*0930*/  @P1 LDG.E R11, desc[UR18][R10.64] ;  /* 0x000000120a0b1981 */ /* 0x001ea2000c1e1900 */
[----:B------:R-:W-:Y:S01]  /*0940*/  @P1 LEA.HI.X R3, R6, UR7, R7, 0x2, P2 ;  /* 0x0000000706031c11 */ /* 0x000fe200090f1407 */
[----:B------:R-:W-:Y:S01]  /*0950*/  @!P0 IMAD R19, R19, UR20, R0 ;  /* 0x0000001413138c24 */ /* 0x000fe2000f8e0200 */
[----:B---3--:R-:W-:Y:S01]  /*0960*/  MOV R6, UR12 ;  /* 0x0000000c00067c02 */ /* 0x008fe20008000f00 */
[----:B------:R-:W-:Y:S01]  /*0970*/  @P1 IMAD.WIDE R14, R15, 0x4, R4 ;  /* 0x000000040f0e1825 */ /* 0x000fe200078e0204 */
[----:B------:R-:W-:Y:S01]  /*0980*/  MOV R7, UR13 ;  /* 0x0000000d00077c02 */ /* 0x000fe20008000f00 */
[----:B------:R-:W2:Y:S01]  /*0990*/  @P1 LDG.E R4, desc[UR18][R4.64] ;  /* 0x0000001204041981 */ /* 0x000ea2000c1e1900 */
[----:B------:R-:W-:-:S02]  /*09a0*/  MOV R8, UR14 ;  /* 0x0000000e00087c02 */ /* 0x000fc40008000f00 */
[----:B------:R-:W-:Y:S01]  /*09b0*/  MOV R9, UR15 ;  /* 0x0000000f00097c02 */ /* 0x000fe20008000f00 */
[----:B------:R-:W-:Y:S01]  /*09c0*/  @!P0 IMAD.WIDE.U32 R6, R17, 0x4, R6 ;  /* 0x0000000411068825 */ /* 0x000fe200078e0006 */
[----:B------:R-:W3:Y:S03]  /*09d0*/  @P1 LDG.E R14, desc[UR18][R14.64] ;  /* 0x000000120e0e1981 */ /* 0x000ee6000c1e1900 */
[----:B------:R-:W-:Y:S01]  /*09e0*/  @!P0 IMAD.WIDE R8, R19, 0x4, R8 ;  /* 0x0000000413088825 */ /* 0x000fe200078e0208 */
[----:B------:R-:W3:Y:S04]  /*09f0*/  @P1 LDG.E R2, desc[UR18][R2.64+0x4] ;  /* 0x0000041202021981 */ /* 0x000ee8000c1e1900 */
[----:B------:R-:W4:Y:S04]  /*0a00*/  @!P0 LDG.E R7, desc[UR18][R6.64] ;  /* 0x0000001206078981 */ /* 0x000f28000c1e1900 */
[----:B------:R-:W4:Y:S01]  /*0a10*/  @!P0 LDG.E R8, desc[UR18][R8.64] ;  /* 0x0000001208088981 */ /* 0x000f22000c1e1900 */
[----:B--2---:R-:W-:-:S04]  /*0a20*/  @P1 FFMA R11, R11, R4, R12 ;  /* 0x000000040b0b1223 */ /* 0x004fc8000000000c */
[----:B---3--:R-:W-:-:S04]  /*0a30*/  @P1 FFMA R12, R2, R14, R11 ;  /* 0x0000000e020c1223 */ /* 0x008fc8000000000b */
[----:B----4-:R-:W-:-:S07]  /*0a40*/  @!P0 FFMA R12, R7, R8, R12 ;  /* 0x00000008070c8223 */ /* 0x010fce000000000c */
.L_x_8:
[----:B------:R-:W1:Y:S01]  /*0a50*/  LDC.64 R2, c[0x0][0x390] ;  /* 0x0000e400ff027b82 */ /* 0x000e620000000a00 */
[----:B------:R-:W-:-:S05]  /*0a60*/  IADD3 R13, PT, PT, R0, R13, RZ ;  /* 0x0000000d000d7210 */ /* 0x000fca0007ffe0ff */
[----:B-1----:R-:W-:-:S05]  /*0a70*/  IMAD.WIDE R2, R13, 0x4, R2 ;  /* 0x000000040d027825 */ /* 0x002fca00078e0202 */
[----:B0-----:R-:W-:Y:S01]  /*0a80*/  STG.E desc[UR18][R2.64], R12 ;  /* 0x0000000c02007986 */ /* 0x001fe2000c101912 */
[----:B------:R-:W-:Y:S05]  /*0a90*/  EXIT ;  /* 0x000000000000794d */ /* 0x000fea0003800000 */
.L_x_10:
        /* <DEDUP_REMOVED lines=14> */
.L_x_18:


//--------------------- .text._Z11matmulBlockPKfS0_Pfi --------------------------
	.section	.text._Z11matmulBlockPKfS0_Pfi,"ax",@progbits
	.align	128
        .global         _Z11matmulBlockPKfS0_Pfi
        .type           _Z11matmulBlockPKfS0_Pfi,@function
        .size           _Z11matmulBlockPKfS0_Pfi,(.L_x_19 - _Z11matmulBlockPKfS0_Pfi)
        .other          _Z11matmulBlockPKfS0_Pfi,@"STO_CUDA_ENTRY STV_DEFAULT"
_Z11matmulBlockPKfS0_Pfi:
.text._Z11matmulBlockPKfS0_Pfi:
[----:B------:R-:W-:Y:S08]  /*0000*/  LDC R1, c[0x0][0x37c] ;  /* 0x0000df00ff017b82 */ /* 0x000ff00000000800 */
[----:B------:R-:W-:Y:S08]  /*0010*/  S2UR UR5, SR_CTAID.Y ;  /* 0x00000000000579c3 */ /* 0x000ff00000002600 */
[----:B------:R-:W0:Y:S08]  /*0020*/  S2UR UR6, SR_CTAID.X ;  /* 0x00000000000679c3 */ /* 0x000e300000002500 */
[----:B------:R-:W1:Y:S01]  /*0030*/  LDC R15, c[0x0][0x398] ;  /* 0x0000e600ff0f7b82 */ /* 0x000e620000000800 */
[----:B0-----:R-:W-:-:S04]  /*0040*/  UISETP.LT.AND UP0, UPT, UR5, UR6, UPT ;  /* 0x000000060500728c */ /* 0x001fc8000bf01270 */
[----:B------:R-:W-:-:S06]  /*0050*/  USEL UR4, UR5, UR6, !UP0 ;  /* 0x0000000605047287 */ /* 0x000fcc000c000000 */
[----:B-1----:R-:W-:-:S13]  /*0060*/  ISETP.LE.AND P0, PT, R15, UR4, PT ;  /* 0x000000040f007c0c */ /* 0x002fda000bf03270 */
[----:B------:R-:W-:Y:S05]  /*0070*/  @P0 EXIT ;  /* 0x000000000000094d */ /* 0x000fea0003800000 */
[C---:B------:R-:W-:Y:S01]  /*0080*/  IADD3 R0, PT, PT, R15.reuse, -0x1, RZ ;  /* 0xffffffff0f007810 */ /* 0x040fe20007ffe0ff */
[----:B------:R-:W0:Y:S01]  /*0090*/  LDCU.64 UR8, c[0x0][0x358] ;  /* 0x00006b00ff0877ac */ /* 0x000e220008000a00 */
[C---:B------:R-:W-:Y:S01]  /*00a0*/  LOP3.LUT R27, R15.reuse, 0x7, RZ, 0xc0, !PT ;  /* 0x000000070f1b7812 */ /* 0x040fe200078ec0ff */
[----:B------:R-:W-:Y:S01]  /*00b0*/  HFMA2 R14, -RZ, RZ, 0, 0 ;  /* 0x00000000ff0e7431 */ /* 0x000fe200000001ff */
[----:B------:R-:W-:Y:S01]  /*00c0*/  ISETP.GE.U32.AND P1, PT, R0, 0x7, PT ;  /* 0x000000070000780c */ /* 0x000fe20003f26070 */
[----:B------:R-:W-:Y:S01]  /*00d0*/  IMAD R0, R15, UR5, RZ ;  /* 0x000000050f007c24 */ /* 0x000fe2000f8e02ff */
[----:B------:R-:W-:Y:S02]  /*00e0*/  ISETP.NE.AND P0, PT, R27, RZ, PT ;  /* 0x000000ff1b00720c */ /* 0x000fe40003f05270 */
[----:B------:R-:W-:-:S09]  /*00f0*/  MOV R20, RZ ;  /* 0x000000ff00147202 */ /* 0x000fd20000000f00 */
[----:B------:R-:W-:Y:S05]  /*0100*/  @!P1 BRA `(.L_x_11) ;  /* 0x0000000000b49947 */ /* 0x000fea0003800000 */
[----:B------:R-:W-:Y:S02]  /*0110*/  LOP3.LUT R14, R15, 0xfffffff8, RZ, 0xc0, !PT ;  /* 0xfffffff80f0e7812 */ /* 0x000fe400078ec0ff */
[----:B------:R-:W-:Y:S02]  /*0120*/  MOV R20, RZ ;  /* 0x000000ff00147202 */ /* 0x000fe40000000f00 */
[----:B------:R-:W-:Y:S02]  /*0130*/  MOV R17, R0 ;  /* 0x0000000000117202 */ /* 0x000fe40000000f00 */
[----:B------:R-:W-:Y:S02]  /*0140*/  MOV R16, UR6 ;  /* 0x0000000600107c02 */ /* 0x000fe40008000f00 */
[----:B------:R-:W-:-:S07]  /*0150*/  IADD3 R18, PT, PT, -R14, RZ, RZ ;  /* 0x000000ff0e127210 */ /* 0x000fce0007ffe1ff */
.L_x_12:
[----:B------:R-:W1:Y:S08]  /*0160*/  LDC.64 R12, c[0x0][0x388] ;  /* 0x0000e200ff0c7b82 */ /* 0x000e700000000a00 */
[----:B------:R-:W2:Y:S01]  /*0170*/  LDC.64 R2, c[0x0][0x380] ;  /* 0x0000e000ff027b82 */ /* 0x000ea20000000a00 */
[----:B-1----:R-:W-:-:S05]  /*0180*/  IMAD.WIDE R12, R16, 0x4, R12 ;  /* 0x00000004100c7825 */ /* 0x002fca00078e020c */
[----:B0-----:R0:W3:Y:S01]  /*0190*/  LDG.E R19, desc[UR8][R12.64] ;  /* 0x000000080c137981 */ /* 0x0010e2000c1e1900 */
[----:B------:R-:W-:-:S04]  /*01a0*/  IMAD.WIDE R22, R15, 0x4, R12 ;  /* 0x000000040f167825 */ /* 0x000fc800078e020c */
[----:B--2---:R-:W-:-:S04]  /*01b0*/  IMAD.WIDE R2, R17, 0x4, R2 ;  /* 0x0000000411027825 */ /* 0x004fc800078e0202 */
[C---:B------:R-:W-:Y:S01]  /*01c0*/  IMAD.WIDE R8, R15.reuse, 0x4, R22 ;  /* 0x000000040f087825 */ /* 0x040fe200078e0216 */
[----:B------:R-:W3:Y:S04]  /*01d0*/  LDG.E R21, desc[UR8][R2.64] ;  /* 0x0000000802157981 */ /* 0x000ee8000c1e1900 */
[----:B------:R-:W2:Y:S01]  /*01e0*/  LDG.E R22, desc[UR8][R22.64] ;  /* 0x0000000816167981 */ /* 0x000ea2000c1e1900 */
[----:B------:R-:W-:-:S03]  /*01f0*/  IMAD.WIDE R6, R15, 0x4, R8 ;  /* 0x000000040f067825 */ /* 0x000fc600078e0208 */
[----:B------:R1:W4:Y:S01]  /*0200*/  LDG.E R25, desc[UR8][R8.64] ;  /* 0x0000000808197981 */ /* 0x000322000c1e1900 */
[----:B------:R-:W-:-:S03]  /*0210*/  IMAD.WIDE R4, R15, 0x4, R6 ;  /* 0x000000040f047825 */ /* 0x000fc600078e0206 */
[----:B------:R-:W4:Y:S04]  /*0220*/  LDG.E R24, desc[UR8][R2.64+0x8] ;  /* 0x0000080802187981 */ /* 0x000f28000c1e1900 */
[----:B------:R-:W2:Y:S01]  /*0230*/  LDG.E R23, desc[UR8][R2.64+0x4] ;  /* 0x0000040802177981 */ /* 0x000ea2000c1e1900 */
[----:B------:R-:W-:-:S03]  /*0240*/  IMAD.WIDE R10, R15, 0x4, R4 ;  /* 0x000000040f0a7825 */ /* 0x000fc600078e0204 */
[----:B------:R-:W5:Y:S04]  /*0250*/  LDG.E R7, desc[UR8][R6.64] ;  /* 0x0000000806077981 */ /* 0x000f68000c1e1900 */
[----:B------:R-:W5:Y:S01]  /*0260*/  LDG.E R26, desc[UR8][R2.64+0xc] ;  /* 0x00000c08021a7981 */ /* 0x000f62000c1e1900 */
[----:B0-----:R-:W-:-:S03]  /*0270*/  IMAD.WIDE R12, R15, 0x4, R10 ;  /* 0x000000040f0c7825 */ /* 0x001fc600078e020a */
[----:B------:R-:W5:Y:S04]  /*0280*/  LDG.E R5, desc[UR8][R4.64] ;  /* 0x0000000804057981 */ /* 0x000f68000c1e1900 */
[----:B------:R-:W5:Y:S01]  /*0290*/  LDG.E R28, desc[UR8][R2.64+0x10] ;  /* 0x00001008021c7981 */ /* 0x000f62000c1e1900 */
[----:B-1----:R-:W-:-:S03]  /*02a0*/  IMAD.WIDE R8, R15, 0x4, R12 ;  /* 0x000000040f087825 */ /* 0x002fc600078e020c */
[----:B------:R-:W5:Y:S04]  /*02b0*/  LDG.E R11, desc[UR8][R10.64] ;  /* 0x000000080a0b7981 */ /* 0x000f68000c1e1900 */
[----:B------:R-:W5:Y:S04]  /*02c0*/  LDG.E R4, desc[UR8][R2.64+0x14] ;  /* 0x0000140802047981 */ /* 0x000f68000c1e1900 */
[----:B------:R-:W5:Y:S04]  /*02d0*/  LDG.E R29, desc[UR8][R12.64] ;  /* 0x000000080c1d7981 */ /* 0x000f68000c1e1900 */
[----:B------:R-:W5:Y:S04]  /*02e0*/  LDG.E R6, desc[UR8][R2.64+0x18] ;  /* 0x0000180802067981 */ /* 0x000f68000c1e1900 */
[----:B------:R-:W5:Y:S04]  /*02f0*/  LDG.E R10, desc[UR8][R2.64+0x1c] ;  /* 0x00001c08020a7981 */ /* 0x000f68000c1e1900 */
[----:B------:R-:W5:Y:S01]  /*0300*/  LDG.E R9, desc[UR8][R8.64] ;  /* 0x0000000808097981 */ /* 0x000f62000c1e1900 */
[----:B------:R-:W-:-:S04]  /*0310*/  IADD3 R18, PT, PT, R18, 0x8, RZ ;  /* 0x0000000812127810 */ /* 0x000fc80007ffe0ff */
[----:B------:R-:W-:Y:S02]  /*0320*/  ISETP.NE.AND P1, PT, R18, RZ, PT ;  /* 0x000000ff1200720c */ /* 0x000fe40003f25270 */
[----:B------:R-:W-:Y:S02]  /*0330*/  IADD3 R17, PT, PT, R17, 0x8, RZ ;  /* 0x0000000811117810 */ /* 0x000fe40007ffe0ff */
[----:B------:R-:W-:Y:S01]  /*0340*/  LEA R16, R15, R16, 0x3 ;  /* 0x000000100f107211 */ /* 0x000fe200078e18ff */
[----:B---3--:R-:W-:-:S04]  /*0350*/  FFMA R20, R21, R19, R20 ;  /* 0x0000001315147223 */ /* 0x008fc80000000014 */
[----:B--2---:R-:W-:-:S04]  /*0360*/  FFMA R23, R23, R22, R20 ;  /* 0x0000001617177223 */ /* 0x004fc80000000014 */
[----:B----4-:R-:W-:-:S04]  /*0370*/  FFMA R23, R24, R25, R23 ;  /* 0x0000001918177223 */ /* 0x010fc80000000017 */
[----:B-----5:R-:W-:-:S04]  /*0380*/  FFMA R7, R26, R7, R23 ;  /* 0x000000071a077223 */ /* 0x020fc80000000017 */
[----:B------:R-:W-:-:S04]  /*0390*/  FFMA R5, R28, R5, R7 ;  /* 0x000000051c057223 */ /* 0x000fc80000000007 */
[----:B------:R-:W-:-:S04]  /*03a0*/  FFMA R5, R4, R11, R5 ;  /* 0x0000000b04057223 */ /* 0x000fc80000000005 */
[----:B------:R-:W-:-:S04]  /*03b0*/  FFMA R5, R6, R29, R5 ;  /* 0x0000001d06057223 */ /* 0x000fc80000000005 */
[----:B------:R-:W-:Y:S01]  /*03c0*/  FFMA R20, R10, R9, R5 ;  /* 0x000000090a147223 */ /* 0x000fe20000000005 */
[----:B------:R-:W-:Y:S06]  /*03d0*/  @P1 BRA `(.L_x_12) ;  /* 0xfffffffc00601947 */ /* 0x000fec000383ffff */
.L_x_11:
[----:B------:R-:W-:Y:S05]  /*03e0*/  @!P0 BRA `(.L_x_13) ;  /* 0x0000000000d48947 */ /* 0x000fea0003800000 */
[----:B------:R-:W-:Y:S02]  /*03f0*/  ISETP.GE.U32.AND P0, PT, R27, 0x4, PT ;  /* 0x000000041b00780c */ /* 0x000fe40003f06070 */
[----:B------:R-:W-:-:S04]  /*0400*/  LOP3.LUT R12, R15, 0x3, RZ, 0xc0, !PT ;  /* 0x000000030f0c7812 */ /* 0x000fc800078ec0ff */
[----:B------:R-:W-:-:S07]  /*0410*/  ISETP.NE.AND P1, PT, R12, RZ, PT ;  /* 0x000000ff0c00720c */ /* 0x000fce0003f25270 */
[----:B------:R-:W-:Y:S06]  /*0420*/  @!P0 BRA `(.L_x_14) ;  /* 0x0000000000588947 */ /* 0x000fec0003800000 */
[----:B------:R-:W1:Y:S01]  /*0430*/  LDC.64 R4, c[0x0][0x388] ;  /* 0x0000e200ff047b82 */ /* 0x000e620000000a00 */
[----:B------:R-:W-:Y:S01]  /*0440*/  IMAD R9, R14, R15, UR6 ;  /* 0x000000060e097e24 */ /* 0x000fe2000f8e020f */
[----:B------:R-:W-:-:S06]  /*0450*/  IADD3 R7, PT, PT, R0, R14, RZ ;  /* 0x0000000e00077210 */ /* 0x000fcc0007ffe0ff */
[----:B------:R-:W2:Y:S01]  /*0460*/  LDC.64 R2, c[0x0][0x380] ;  /* 0x0000e000ff027b82 */ /* 0x000ea20000000a00 */
[----:B-1----:R-:W-:-:S04]  /*0470*/  IMAD.WIDE R4, R9, 0x4, R4 ;  /* 0x0000000409047825 */ /* 0x002fc800078e0204 */
[----:B--2---:R-:W-:-:S04]  /*0480*/  IMAD.WIDE R2, R7, 0x4, R2 ;  /* 0x0000000407027825 */ /* 0x004fc800078e0202 */
[C---:B------:R-:W-:Y:S01]  /*0490*/  IMAD.WIDE R6, R15.reuse, 0x4, R4 ;  /* 0x000000040f067825 */ /* 0x040fe200078e0204 */
[----:B0-----:R-:W2:Y:S04]  /*04a0*/  LDG.E R13, desc[UR8][R2.64] ;  /* 0x00000008020d7981 */ /* 0x001ea8000c1e1900 */
[----:B------:R-:W2:Y:S01]  /*04b0*/  LDG.E R4, desc[UR8][R4.64] ;  /* 0x0000000804047981 */ /* 0x000ea2000c1e1900 */
[----:B------:R-:W-:-:S03]  /*04c0*/  IMAD.WIDE R8, R15, 0x4, R6 ;  /* 0x000000040f087825 */ /* 0x000fc600078e0206 */
[----:B------:R-:W3:Y:S04]  /*04d0*/  LDG.E R6, desc[UR8][R6.64] ;  /* 0x0000000806067981 */ /* 0x000ee8000c1e1900 */
[----:B------:R-:W3:Y:S01]  /*04e0*/  LDG.E R16, desc[UR8][R2.64+0x4] ;  /* 0x0000040802107981 */ /* 0x000ee2000c1e1900 */
[----:B------:R-:W-:-:S03]  /*04f0*/  IMAD.WIDE R10, R15, 0x4, R8 ;  /* 0x000000040f0a7825 */ /* 0x000fc600078e0208 */
[----:B------:R-:W4:Y:S04]  /*0500*/  LDG.E R17, desc[UR8][R8.64] ;  /* 0x0000000808117981 */ /* 0x000f28000c1e1900 */
[----:B------:R-:W4:Y:S04]  /*0510*/  LDG.E R18, desc[UR8][R2.64+0x8] ;  /* 0x0000080802127981 */ /* 0x000f28000c1e1900 */
[----:B------:R-:W5:Y:S04]  /*0520*/  LDG.E R22, desc[UR8][R2.64+0xc] ;  /* 0x00000c0802167981 */ /* 0x000f68000c1e1900 */
[----:B------:R-:W5:Y:S01]  /*0530*/  LDG.E R10, desc[UR8][R10.64] ;  /* 0x000000080a0a7981 */ /* 0x000f62000c1e1900 */
[----:B------:R-:W-:Y:S01]  /*0540*/  IADD3 R14, PT, PT, R14, 0x4, RZ ;  /* 0x000000040e0e7810 */ /* 0x000fe20007ffe0ff */
[----:B--2---:R-:W-:-:S04]  /*0550*/  FFMA R13, R13, R4, R20 ;  /* 0x000000040d0d7223 */ /* 0x004fc80000000014 */
[----:B---3--:R-:W-:-:S04]  /*0560*/  FFMA R13, R16, R6, R13 ;  /* 0x00000006100d7223 */ /* 0x008fc8000000000d */
[----:B----4-:R-:W-:-:S04]  /*0570*/  FFMA R13, R18, R17, R13 ;  /* 0x00000011120d7223 */ /* 0x010fc8000000000d */
[----:B-----5:R-:W-:-:S07]  /*0580*/  FFMA R20, R22, R10, R13 ;  /* 0x0000000a16147223 */ /* 0x020fce000000000d */
.L_x_14:
[----:B------:R-:W-:Y:S05]  /*0590*/  @!P1 BRA `(.L_x_13) ;  /* 0x0000000000689947 */ /* 0x000fea0003800000 */
[----:B------:R-:W1:Y:S01]  /*05a0*/  LDC.64 R8, c[0x0][0x388] ;  /* 0x0000e200ff087b82 */ /* 0x000e620000000a00 */
[----:B------:R-:W-:Y:S02]  /*05b0*/  ISETP.NE.AND P0, PT, R12, 0x1, PT ;  /* 0x000000010c00780c */ /* 0x000fe40003f05270 */
[----:B------:R-:W-:-:S04]  /*05c0*/  LOP3.LUT R10, R15, 0x1, RZ, 0xc0, !PT ;  /* 0x000000010f0a7812 */ /* 0x000fc800078ec0ff */
[----:B------:R-:W-:Y:S01]  /*05d0*/  ISETP.NE.U32.AND P1, PT, R10, 0x1, PT ;  /* 0x000000010a00780c */ /* 0x000fe20003f25070 */
[----:B------:R-:W2:Y:S06]  /*05e0*/  LDC.64 R6, c[0x0][0x380] ;  /* 0x0000e000ff067b82 */ /* 0x000eac0000000a00 */
[----:B------:R-:W-:Y:S01]  /*05f0*/  @P0 IMAD R13, R14, R15, UR6 ;  /* 0x000000060e0d0e24 */ /* 0x000fe2000f8e020f */
[----:B------:R-:W-:Y:S01]  /*0600*/  @P0 IADD3 R11, PT, PT, R0, R14, RZ ;  /* 0x0000000e000b0210 */ /* 0x000fe20007ffe0ff */
[----:B------:R-:W3:Y:S01]  /*0610*/  LDC.64 R4, c[0x0][0x380] ;  /* 0x0000e000ff047b82 */ /* 0x000ee20000000a00 */
[----:B------:R-:W-:-:S05]  /*0620*/  @P0 IADD3 R14, PT, PT, R14, 0x2, RZ ;  /* 0x000000020e0e0810 */ /* 0x000fca0007ffe0ff */
[----:B------:R-:W-:Y:S02]  /*0630*/  @!P1 IMAD R17, R14, R15, UR6 ;  /* 0x000000060e119e24 */ /* 0x000fe4000f8e020f */
[----:B------:R-:W4:Y:S01]  /*0640*/  LDC.64 R2, c[0x0][0x388] ;  /* 0x0000e200ff027b82 */ /* 0x000f220000000a00 */
[----:B-1----:R-:W-:Y:S01]  /*0650*/  @P0 IMAD.WIDE R8, R13, 0x4, R8 ;  /* 0x000000040d080825 */ /* 0x002fe200078e0208 */
[----:B------:R-:W-:-:S04]  /*0660*/  @!P1 IADD3 R13, PT, PT, R0, R14, RZ ;  /* 0x0000000e000d9210 */ /* 0x000fc80007ffe0ff */
[----:B0-----:R-:W5:Y:S01]  /*0670*/  @P0 LDG.E R12, desc[UR8][R8.64] ;  /* 0x00000008080c0981 */ /* 0x001f62000c1e1900 */
[----:B--2---:R-:W-:-:S04]  /*0680*/  @P0 IMAD.WIDE R6, R11, 0x4, R6 ;  /* 0x000000040b060825 */ /* 0x004fc800078e0206 */
[----:B------:R-:W-:Y:S01]  /*0690*/  @P0 IMAD.WIDE R10, R15, 0x4, R8 ;  /* 0x000000040f0a0825 */ /* 0x000fe200078e0208 */
[----:B------:R-:W2:Y:S04]  /*06a0*/  @P0 LDG.E R19, desc[UR8][R6.64+0x4] ;  /* 0x0000040806130981 */ /* 0x000ea8000c1e1900 */
[----:B------:R-:W5:Y:S01]  /*06b0*/  @P0 LDG.E R15, desc[UR8][R6.64] ;  /* 0x00000008060f0981 */ /* 0x000f62000c1e1900 */
[----:B---3--:R-:W-:-:S03]  /*06c0*/  @!P1 IMAD.WIDE R4, R13, 0x4, R4 ;  /* 0x000000040d049825 */ /* 0x008fc600078e0204 */
[----:B------:R-:W2:Y:S01]  /*06d0*/  @P0 LDG.E R10, desc[UR8][R10.64] ;  /* 0x000000080a0a0981 */ /* 0x000ea2000c1e1900 */
[----:B----4-:R-:W-:-:S03]  /*06e0*/  @!P1 IMAD.WIDE R2, R17, 0x4, R2 ;  /* 0x0000000411029825 */ /* 0x010fc600078e0202 */
[----:B------:R-:W3:Y:S04]  /*06f0*/  @!P1 LDG.E R5, desc[UR8][R4.64] ;  /* 0x0000000804059981 */ /* 0x000ee8000c1e1900 */
[----:B------:R-:W3:Y:S01]  /*0700*/  @!P1 LDG.E R2, desc[UR8][R2.64] ;  /* 0x0000000802029981 */ /* 0x000ee2000c1e1900 */
[----:B-----5:R-:W-:-:S04]  /*0710*/  @P0 FFMA R12, R15, R12, R20 ;  /* 0x0000000c0f0c0223 */ /* 0x020fc80000000014 */
[----:B--2---:R-:W-:-:S04]  /*0720*/  @P0 FFMA R20, R19, R10, R12 ;  /* 0x0000000a13140223 */ /* 0x004fc8000000000c */
[----:B---3--:R-:W-:-:S07]  /*0730*/  @!P1 FFMA R20, R5, R2, R20 ;  /* 0x0000000205149223 */ /* 0x008fce0000000014 */
.L_x_13:
[----:B------:R-:W1:Y:S01]  /*0740*/  LDC.64 R2, c[0x0][0x390] ;  /* 0x0000e400ff027b82 */ /* 0x000e620000000a00 */
[----:B------:R-:W-:-:S05]  /*0750*/  IADD3 R5, PT, PT, R0, UR6, RZ ;  /* 0x0000000600057c10 */ /* 0x000fca000fffe0ff */
[----:B-1----:R-:W-:-:S05]  /*0760*/  IMAD.WIDE.U32 R2, R5, 0x4, R2 ;  /* 0x0000000405027825 */ /* 0x002fca00078e0002 */
[----:B0-----:R-:W-:Y:S01]  /*0770*/  STG.E desc[UR8][R2.64], R20 ;  /* 0x0000001402007986 */ /* 0x001fe2000c101908 */
[----:B------:R-:W-:Y:S05]  /*0780*/  EXIT ;  /* 0x000000000000794d */ /* 0x000fea0003800000 */
.L_x_15:
        /* <DEDUP_REMOVED lines=15> */
.L_x_19:


//--------------------- .nv.shared._Z15matmulb_genericPKfS0_Pfi --------------------------
	.section	.nv.shared._Z15matmulb_genericPKfS0_Pfi,"aw",@nobits
	.sectionflags	@""
	.align	4
.nv.shared._Z15matmulb_genericPKfS0_Pfi:
	.zero		9216


//--------------------- .nv.shared.reserved.0     --------------------------
	.section	.nv.shared.reserved.0,"aw",@nobits
	.weak		__nv_reservedSMEM_offset_0_alias
	.size		__nv_reservedSMEM_offset_0_alias, 0, 64
	.other		__nv_reservedSMEM_offset_0_alias,@"STO_CUDA_RESERVED_SHARED STV_DEFAULT"
__nv_reservedSMEM_offset_0_alias:
	.zero		0
	.zero		64


//--------------------- .nv.shared._Z7matmulbPKfS0_Pfi --------------------------
	.section	.nv.shared._Z7matmulbPKfS0_Pfi,"aw",@nobits
	.sectionflags	@""
	.align	4
.nv.shared._Z7matmulbPKfS0_Pfi:
	.zero		9216


//--------------------- .nv.constant0._Z15matmulb_genericPKfS0_Pfi --------------------------
	.section	.nv.constant0._Z15matmulb_genericPKfS0_Pfi,"a",@progbits
	.sectionflags	@""
	.align	4
.nv.constant0._Z15matmulb_genericPKfS0_Pfi:
	.zero		924


//--------------------- .nv.constant0._Z7matmulbPKfS0_Pfi --------------------------
	.section	.nv.constant0._Z7matmulbPKfS0_Pfi,"a",@progbits
	.sectionflags	@""
	.align	4
.nv.constant0._Z7matmulbPKfS0_Pfi:
	.zero		924


//--------------------- .nv.constant0._Z6matmulPKfS0_Pfi --------------------------
	.section	.nv.constant0._Z6matmulPKfS0_Pfi,"a",@progbits
	.sectionflags	@""
	.align	4
.nv.constant0._Z6matmulPKfS0_Pfi:
	.zero		924


//--------------------- .nv.constant0._Z11matmulBlockPKfS0_Pfi --------------------------
	.section	.nv.constant0._Z11matmulBlockPKfS0_Pfi,"a",@progbits
	.sectionflags	@""
	.align	4
.nv.constant0._Z11matmulBlockPKfS0_Pfi:
	.zero		924


//--------------------- SYMBOLS --------------------------

	.type		.nv.reservedSmem.offset0,@object
	.size		.nv.reservedSmem.offset0,0x4
	.type		.nv.reservedSmem.cap,@object
	.size		.nv.reservedSmem.cap,0x4
